//
// Generated by NVIDIA NVVM Compiler
//
// Compiler Build ID: CL-36424714
// Cuda compilation tools, release 13.0, V13.0.88
// Based on NVVM 20.0.0
//

.version 9.0
.target sm_100
.address_size 64

	// .globl	picard_kernel_double
.extern .shared .align 16 .b8 smax[];

.visible .entry picard_kernel_double(
	.param .u64 .ptr .align 1 picard_kernel_double_param_0,
	.param .u64 .ptr .align 1 picard_kernel_double_param_1,
	.param .u64 .ptr .align 1 picard_kernel_double_param_2,
	.param .u32 picard_kernel_double_param_3,
	.param .u32 picard_kernel_double_param_4,
	.param .f64 picard_kernel_double_param_5,
	.param .f64 picard_kernel_double_param_6,
	.param .f64 picard_kernel_double_param_7,
	.param .f64 picard_kernel_double_param_8,
	.param .f64 picard_kernel_double_param_9,
	.param .u32 picard_kernel_double_param_10,
	.param .f64 picard_kernel_double_param_11,
	.param .u64 .ptr .align 1 picard_kernel_double_param_12,
	.param .u64 .ptr .align 1 picard_kernel_double_param_13,
	.param .u64 .ptr .align 1 picard_kernel_double_param_14,
	.param .u64 .ptr .align 1 picard_kernel_double_param_15,
	.param .u64 .ptr .align 1 picard_kernel_double_param_16,
	.param .u64 .ptr .align 1 picard_kernel_double_param_17,
	.param .u64 .ptr .align 1 picard_kernel_double_param_18,
	.param .u64 .ptr .align 1 picard_kernel_double_param_19,
	.param .u64 .ptr .align 1 picard_kernel_double_param_20,
	.param .u64 .ptr .align 1 picard_kernel_double_param_21,
	.param .u64 .ptr .align 1 picard_kernel_double_param_22,
	.param .u64 .ptr .align 1 picard_kernel_double_param_23
)
{
	.reg .pred 	%p<111>;
	.reg .b32 	%r<274>;
	.reg .b32 	%f<7>;
	.reg .b64 	%rd<356>;
	.reg .b64 	%fd<499>;

	ld.param.u32 	%r111, [picard_kernel_double_param_3];
	ld.param.u32 	%r109, [picard_kernel_double_param_4];
	ld.param.f64 	%fd86, [picard_kernel_double_param_5];
	ld.param.f64 	%fd87, [picard_kernel_double_param_6];
	ld.param.f64 	%fd89, [picard_kernel_double_param_8];
	ld.param.f64 	%fd90, [picard_kernel_double_param_9];
	ld.param.u64 	%rd70, [picard_kernel_double_param_12];
	ld.param.u64 	%rd71, [picard_kernel_double_param_13];
	ld.param.u64 	%rd72, [picard_kernel_double_param_15];
	ld.param.u64 	%rd73, [picard_kernel_double_param_16];
	ld.param.u64 	%rd74, [picard_kernel_double_param_17];
	ld.param.u64 	%rd75, [picard_kernel_double_param_18];
	ld.param.u64 	%rd76, [picard_kernel_double_param_19];
	ld.param.u64 	%rd77, [picard_kernel_double_param_20];
	ld.param.u64 	%rd78, [picard_kernel_double_param_21];
	ld.param.u64 	%rd79, [picard_kernel_double_param_22];
	ld.param.u64 	%rd69, [picard_kernel_double_param_23];
	cvta.to.global.u64 	%rd1, %rd78;
	cvta.to.global.u64 	%rd2, %rd77;
	cvta.to.global.u64 	%rd3, %rd76;
	cvta.to.global.u64 	%rd4, %rd75;
	cvta.to.global.u64 	%rd5, %rd74;
	cvta.to.global.u64 	%rd6, %rd73;
	cvta.to.global.u64 	%rd7, %rd70;
	cvta.to.global.u64 	%rd8, %rd71;
	cvta.to.global.u64 	%rd9, %rd72;
	cvta.to.global.u64 	%rd10, %rd69;
	cvta.to.global.u64 	%rd11, %rd79;
	mov.u32 	%r1, %tid.x;
	mov.u32 	%r2, %ntid.x;
	max.s32 	%r3, %r111, 2;
	add.s32 	%r4, %r3, -2;
	min.s32 	%r112, %r111, %r109;
	setp.gt.s32 	%p1, %r112, 0;
	setp.ne.s32 	%p2, %r4, 0;
	and.pred  	%p3, %p1, %p2;
	@%p3 bra 	$L__BB0_3;
	setp.ne.s32 	%p110, %r1, 0;
	@%p110 bra 	$L__BB0_123;
	mov.b64 	%rd342, 0;
	st.global.u64 	[%rd11], %rd342;
	mov.b32 	%r240, 0;
	st.global.u32 	[%rd10], %r240;
	bra.uni 	$L__BB0_123;
$L__BB0_3:
	setp.ne.s32 	%p4, %r1, 0;
	@%p4 bra 	$L__BB0_5;
	mov.b64 	%rd80, 0;
	st.global.u64 	[%rd11], %rd80;
	mov.b32 	%r113, 0;
	st.global.u32 	[%rd10], %r113;
$L__BB0_5:
	ld.param.u32 	%r241, [picard_kernel_double_param_10];
	barrier.sync 	0;
	setp.lt.s32 	%p5, %r241, 1;
	@%p5 bra 	$L__BB0_123;
	ld.param.f64 	%fd473, [picard_kernel_double_param_7];
	ld.param.u64 	%rd344, [picard_kernel_double_param_1];
	ld.param.u64 	%rd343, [picard_kernel_double_param_0];
	div.rn.f64 	%fd1, %fd87, %fd473;
	add.s32 	%r5, %r3, -3;
	add.s32 	%r6, %r3, -4;
	add.s32 	%r115, %r111, -1;
	mul.wide.u32 	%rd81, %r115, 8;
	add.s64 	%rd12, %rd6, %rd81;
	add.s64 	%rd13, %rd5, %rd81;
	add.s64 	%rd14, %rd4, %rd81;
	mul.lo.s32 	%r7, %r115, %r109;
	mul.lo.s32 	%r8, %r111, %r109;
	add.s32 	%r116, %r1, %r2;
	max.u32 	%r117, %r111, %r116;
	setp.lt.u32 	%p6, %r116, %r111;
	selp.u32 	%r118, 1, 0, %p6;
	add.s32 	%r119, %r116, %r118;
	sub.s32 	%r120, %r117, %r119;
	div.u32 	%r121, %r120, %r2;
	add.s32 	%r9, %r121, %r118;
	max.u32 	%r122, %r109, %r116;
	setp.lt.u32 	%p7, %r116, %r109;
	selp.u32 	%r123, 1, 0, %p7;
	add.s32 	%r124, %r116, %r123;
	sub.s32 	%r125, %r122, %r124;
	div.u32 	%r126, %r125, %r2;
	add.s32 	%r10, %r126, %r123;
	max.s32 	%r127, %r8, %r116;
	setp.lt.s32 	%p8, %r116, %r8;
	selp.u32 	%r128, 1, 0, %p8;
	add.s32 	%r129, %r116, %r128;
	sub.s32 	%r130, %r127, %r129;
	div.u32 	%r131, %r130, %r2;
	add.s32 	%r11, %r131, %r128;
	and.b32  	%r12, %r111, 2147483640;
	shl.b32 	%r13, %r109, 3;
	mul.wide.u32 	%rd15, %r13, 8;
	cvta.to.global.u64 	%rd349, %rd344;
	cvta.to.global.u64 	%rd350, %rd343;
	mov.b32 	%r243, 0;
$L__BB0_7:
	mov.u64 	%rd18, %rd349;
	setp.ge.u32 	%p9, %r1, %r111;
	@%p9 bra 	$L__BB0_14;
	add.s32 	%r132, %r9, 1;
	and.b32  	%r15, %r132, 3;
	setp.eq.s32 	%p10, %r15, 0;
	mov.u32 	%r244, %r1;
	@%p10 bra 	$L__BB0_12;
	add.s32 	%r244, %r1, %r2;
	setp.eq.s32 	%p11, %r15, 1;
	mul.wide.u32 	%rd82, %r1, 8;
	add.s64 	%rd83, %rd3, %rd82;
	mov.b64 	%rd84, 0;
	st.global.u64 	[%rd83], %rd84;
	add.s64 	%rd85, %rd2, %rd82;
	st.global.u64 	[%rd85], %rd84;
	add.s64 	%rd86, %rd1, %rd82;
	st.global.u64 	[%rd86], %rd84;
	@%p11 bra 	$L__BB0_12;
	add.s32 	%r244, %r244, %r2;
	setp.eq.s32 	%p12, %r15, 2;
	mul.wide.s32 	%rd89, %r2, 8;
	add.s64 	%rd20, %rd83, %rd89;
	mov.b64 	%rd90, 0;
	st.global.u64 	[%rd20], %rd90;
	add.s64 	%rd21, %rd85, %rd89;
	st.global.u64 	[%rd21], %rd90;
	add.s64 	%rd22, %rd86, %rd89;
	st.global.u64 	[%rd22], %rd90;
	@%p12 bra 	$L__BB0_12;
	add.s32 	%r244, %r244, %r2;
	add.s64 	%rd94, %rd20, %rd89;
	mov.b64 	%rd95, 0;
	st.global.u64 	[%rd94], %rd95;
	add.s64 	%rd96, %rd21, %rd89;
	st.global.u64 	[%rd96], %rd95;
	add.s64 	%rd97, %rd22, %rd89;
	st.global.u64 	[%rd97], %rd95;
$L__BB0_12:
	setp.lt.u32 	%p13, %r9, 3;
	@%p13 bra 	$L__BB0_14;
$L__BB0_13:
	mul.wide.u32 	%rd98, %r244, 8;
	add.s64 	%rd99, %rd3, %rd98;
	mov.b64 	%rd100, 0;
	st.global.u64 	[%rd99], %rd100;
	add.s64 	%rd101, %rd2, %rd98;
	st.global.u64 	[%rd101], %rd100;
	add.s64 	%rd102, %rd1, %rd98;
	st.global.u64 	[%rd102], %rd100;
	add.s32 	%r133, %r244, %r2;
	mul.wide.u32 	%rd103, %r133, 8;
	add.s64 	%rd104, %rd3, %rd103;
	st.global.u64 	[%rd104], %rd100;
	add.s64 	%rd105, %rd2, %rd103;
	st.global.u64 	[%rd105], %rd100;
	add.s64 	%rd106, %rd1, %rd103;
	st.global.u64 	[%rd106], %rd100;
	add.s32 	%r134, %r133, %r2;
	mul.wide.u32 	%rd107, %r134, 8;
	add.s64 	%rd108, %rd3, %rd107;
	st.global.u64 	[%rd108], %rd100;
	add.s64 	%rd109, %rd2, %rd107;
	st.global.u64 	[%rd109], %rd100;
	add.s64 	%rd110, %rd1, %rd107;
	st.global.u64 	[%rd110], %rd100;
	add.s32 	%r135, %r134, %r2;
	mul.wide.u32 	%rd111, %r135, 8;
	add.s64 	%rd112, %rd3, %rd111;
	st.global.u64 	[%rd112], %rd100;
	add.s64 	%rd113, %rd2, %rd111;
	st.global.u64 	[%rd113], %rd100;
	add.s64 	%rd114, %rd1, %rd111;
	st.global.u64 	[%rd114], %rd100;
	add.s32 	%r244, %r135, %r2;
	setp.lt.s32 	%p14, %r244, %r111;
	@%p14 bra 	$L__BB0_13;
$L__BB0_14:
	setp.ge.u32 	%p15, %r1, %r109;
	barrier.sync 	0;
	@%p15 bra 	$L__BB0_28;
	mov.u32 	%r246, %r1;
$L__BB0_16:
	ld.param.u64 	%rd345, [picard_kernel_double_param_2];
	setp.lt.u32 	%p16, %r111, 8;
	cvta.to.global.u64 	%rd115, %rd345;
	mul.wide.u32 	%rd116, %r246, 8;
	add.s64 	%rd117, %rd115, %rd116;
	ld.global.nc.f64 	%fd2, [%rd117];
	mov.b32 	%r256, 0;
	@%p16 bra 	$L__BB0_19;
	and.b32  	%r137, %r111, 2147483640;
	neg.s32 	%r254, %r137;
	add.s64 	%rd351, %rd2, 32;
	add.s64 	%rd353, %rd1, 32;
	add.s64 	%rd352, %rd3, 32;
	add.s64 	%rd354, %rd350, %rd116;
	mad.lo.s32 	%r253, %r109, 7, %r246;
	mad.lo.s32 	%r252, %r109, 6, %r246;
	mad.lo.s32 	%r251, %r109, 5, %r246;
	shl.b32 	%r138, %r109, 2;
	add.s32 	%r250, %r138, %r246;
	mad.lo.s32 	%r249, %r109, 3, %r246;
	shl.b32 	%r139, %r109, 1;
	add.s32 	%r248, %r139, %r246;
	add.s32 	%r247, %r109, %r246;
$L__BB0_18:
	.pragma "nounroll";
	ld.global.f64 	%fd92, [%rd354];
	mul.f64 	%fd93, %fd86, %fd92;
	atom.global.add.f64 	%fd94, [%rd352+-32], %fd93;
	mul.f64 	%fd95, %fd2, %fd93;
	atom.global.add.f64 	%fd96, [%rd351+-32], %fd95;
	mul.f64 	%fd97, %fd2, %fd95;
	atom.global.add.f64 	%fd98, [%rd353+-32], %fd97;
	mul.wide.u32 	%rd119, %r247, 8;
	add.s64 	%rd120, %rd350, %rd119;
	ld.global.f64 	%fd99, [%rd120];
	mul.f64 	%fd100, %fd86, %fd99;
	atom.global.add.f64 	%fd101, [%rd352+-24], %fd100;
	mul.f64 	%fd102, %fd2, %fd100;
	atom.global.add.f64 	%fd103, [%rd351+-24], %fd102;
	mul.f64 	%fd104, %fd2, %fd102;
	atom.global.add.f64 	%fd105, [%rd353+-24], %fd104;
	mul.wide.u32 	%rd121, %r248, 8;
	add.s64 	%rd122, %rd350, %rd121;
	ld.global.f64 	%fd106, [%rd122];
	mul.f64 	%fd107, %fd86, %fd106;
	atom.global.add.f64 	%fd108, [%rd352+-16], %fd107;
	mul.f64 	%fd109, %fd2, %fd107;
	atom.global.add.f64 	%fd110, [%rd351+-16], %fd109;
	mul.f64 	%fd111, %fd2, %fd109;
	atom.global.add.f64 	%fd112, [%rd353+-16], %fd111;
	mul.wide.u32 	%rd123, %r249, 8;
	add.s64 	%rd124, %rd350, %rd123;
	ld.global.f64 	%fd113, [%rd124];
	mul.f64 	%fd114, %fd86, %fd113;
	atom.global.add.f64 	%fd115, [%rd352+-8], %fd114;
	mul.f64 	%fd116, %fd2, %fd114;
	atom.global.add.f64 	%fd117, [%rd351+-8], %fd116;
	mul.f64 	%fd118, %fd2, %fd116;
	atom.global.add.f64 	%fd119, [%rd353+-8], %fd118;
	mul.wide.u32 	%rd125, %r250, 8;
	add.s64 	%rd126, %rd350, %rd125;
	ld.global.f64 	%fd120, [%rd126];
	mul.f64 	%fd121, %fd86, %fd120;
	atom.global.add.f64 	%fd122, [%rd352], %fd121;
	mul.f64 	%fd123, %fd2, %fd121;
	atom.global.add.f64 	%fd124, [%rd351], %fd123;
	mul.f64 	%fd125, %fd2, %fd123;
	atom.global.add.f64 	%fd126, [%rd353], %fd125;
	mul.wide.u32 	%rd127, %r251, 8;
	add.s64 	%rd128, %rd350, %rd127;
	ld.global.f64 	%fd127, [%rd128];
	mul.f64 	%fd128, %fd86, %fd127;
	atom.global.add.f64 	%fd129, [%rd352+8], %fd128;
	mul.f64 	%fd130, %fd2, %fd128;
	atom.global.add.f64 	%fd131, [%rd351+8], %fd130;
	mul.f64 	%fd132, %fd2, %fd130;
	atom.global.add.f64 	%fd133, [%rd353+8], %fd132;
	mul.wide.u32 	%rd129, %r252, 8;
	add.s64 	%rd130, %rd350, %rd129;
	ld.global.f64 	%fd134, [%rd130];
	mul.f64 	%fd135, %fd86, %fd134;
	atom.global.add.f64 	%fd136, [%rd352+16], %fd135;
	mul.f64 	%fd137, %fd2, %fd135;
	atom.global.add.f64 	%fd138, [%rd351+16], %fd137;
	mul.f64 	%fd139, %fd2, %fd137;
	atom.global.add.f64 	%fd140, [%rd353+16], %fd139;
	mul.wide.u32 	%rd131, %r253, 8;
	add.s64 	%rd132, %rd350, %rd131;
	ld.global.f64 	%fd141, [%rd132];
	mul.f64 	%fd142, %fd86, %fd141;
	atom.global.add.f64 	%fd143, [%rd352+24], %fd142;
	mul.f64 	%fd144, %fd2, %fd142;
	atom.global.add.f64 	%fd145, [%rd351+24], %fd144;
	mul.f64 	%fd146, %fd2, %fd144;
	atom.global.add.f64 	%fd147, [%rd353+24], %fd146;
	add.s32 	%r254, %r254, 8;
	add.s64 	%rd354, %rd354, %rd15;
	add.s32 	%r253, %r253, %r13;
	add.s32 	%r252, %r252, %r13;
	add.s32 	%r251, %r251, %r13;
	add.s32 	%r250, %r250, %r13;
	add.s32 	%r249, %r249, %r13;
	add.s32 	%r248, %r248, %r13;
	add.s64 	%rd353, %rd353, 64;
	add.s32 	%r247, %r247, %r13;
	add.s64 	%rd352, %rd352, 64;
	add.s64 	%rd351, %rd351, 64;
	setp.ne.s32 	%p17, %r254, 0;
	mov.u32 	%r256, %r12;
	@%p17 bra 	$L__BB0_18;
$L__BB0_19:
	and.b32  	%r48, %r111, 7;
	setp.eq.s32 	%p18, %r48, 0;
	@%p18 bra 	$L__BB0_27;
	add.s32 	%r140, %r48, -1;
	setp.lt.u32 	%p19, %r140, 3;
	@%p19 bra 	$L__BB0_22;
	mad.lo.s32 	%r141, %r256, %r109, %r246;
	mul.wide.u32 	%rd133, %r141, 8;
	add.s64 	%rd134, %rd350, %rd133;
	ld.global.f64 	%fd148, [%rd134];
	mul.wide.u32 	%rd135, %r256, 8;
	add.s64 	%rd136, %rd3, %rd135;
	mul.f64 	%fd149, %fd86, %fd148;
	atom.global.add.f64 	%fd150, [%rd136], %fd149;
	add.s64 	%rd137, %rd2, %rd135;
	mul.f64 	%fd151, %fd2, %fd149;
	atom.global.add.f64 	%fd152, [%rd137], %fd151;
	add.s64 	%rd138, %rd1, %rd135;
	mul.f64 	%fd153, %fd2, %fd151;
	atom.global.add.f64 	%fd154, [%rd138], %fd153;
	add.s32 	%r142, %r141, %r109;
	mul.wide.u32 	%rd139, %r142, 8;
	add.s64 	%rd140, %rd350, %rd139;
	ld.global.f64 	%fd155, [%rd140];
	mul.f64 	%fd156, %fd86, %fd155;
	atom.global.add.f64 	%fd157, [%rd136+8], %fd156;
	mul.f64 	%fd158, %fd2, %fd156;
	atom.global.add.f64 	%fd159, [%rd137+8], %fd158;
	mul.f64 	%fd160, %fd2, %fd158;
	atom.global.add.f64 	%fd161, [%rd138+8], %fd160;
	add.s32 	%r143, %r142, %r109;
	mul.wide.u32 	%rd141, %r143, 8;
	add.s64 	%rd142, %rd350, %rd141;
	ld.global.f64 	%fd162, [%rd142];
	mul.f64 	%fd163, %fd86, %fd162;
	atom.global.add.f64 	%fd164, [%rd136+16], %fd163;
	mul.f64 	%fd165, %fd2, %fd163;
	atom.global.add.f64 	%fd166, [%rd137+16], %fd165;
	mul.f64 	%fd167, %fd2, %fd165;
	atom.global.add.f64 	%fd168, [%rd138+16], %fd167;
	add.s32 	%r144, %r143, %r109;
	mul.wide.u32 	%rd143, %r144, 8;
	add.s64 	%rd144, %rd350, %rd143;
	ld.global.f64 	%fd169, [%rd144];
	mul.f64 	%fd170, %fd86, %fd169;
	atom.global.add.f64 	%fd171, [%rd136+24], %fd170;
	mul.f64 	%fd172, %fd2, %fd170;
	atom.global.add.f64 	%fd173, [%rd137+24], %fd172;
	mul.f64 	%fd174, %fd2, %fd172;
	atom.global.add.f64 	%fd175, [%rd138+24], %fd174;
	add.s32 	%r256, %r256, 4;
$L__BB0_22:
	and.b32  	%r145, %r111, 3;
	setp.eq.s32 	%p20, %r145, 0;
	@%p20 bra 	$L__BB0_27;
	setp.eq.s32 	%p21, %r145, 1;
	@%p21 bra 	$L__BB0_25;
	mad.lo.s32 	%r146, %r256, %r109, %r246;
	mul.wide.u32 	%rd145, %r146, 8;
	add.s64 	%rd146, %rd350, %rd145;
	ld.global.f64 	%fd176, [%rd146];
	mul.wide.u32 	%rd147, %r256, 8;
	add.s64 	%rd148, %rd3, %rd147;
	mul.f64 	%fd177, %fd86, %fd176;
	atom.global.add.f64 	%fd178, [%rd148], %fd177;
	add.s64 	%rd149, %rd2, %rd147;
	mul.f64 	%fd179, %fd2, %fd177;
	atom.global.add.f64 	%fd180, [%rd149], %fd179;
	add.s64 	%rd150, %rd1, %rd147;
	mul.f64 	%fd181, %fd2, %fd179;
	atom.global.add.f64 	%fd182, [%rd150], %fd181;
	add.s32 	%r147, %r146, %r109;
	mul.wide.u32 	%rd151, %r147, 8;
	add.s64 	%rd152, %rd350, %rd151;
	ld.global.f64 	%fd183, [%rd152];
	mul.f64 	%fd184, %fd86, %fd183;
	atom.global.add.f64 	%fd185, [%rd148+8], %fd184;
	mul.f64 	%fd186, %fd2, %fd184;
	atom.global.add.f64 	%fd187, [%rd149+8], %fd186;
	mul.f64 	%fd188, %fd2, %fd186;
	atom.global.add.f64 	%fd189, [%rd150+8], %fd188;
	add.s32 	%r256, %r256, 2;
$L__BB0_25:
	and.b32  	%r148, %r111, 1;
	setp.eq.b32 	%p22, %r148, 1;
	not.pred 	%p23, %p22;
	@%p23 bra 	$L__BB0_27;
	mad.lo.s32 	%r149, %r256, %r109, %r246;
	mul.wide.u32 	%rd153, %r149, 8;
	add.s64 	%rd154, %rd350, %rd153;
	ld.global.f64 	%fd190, [%rd154];
	mul.wide.u32 	%rd155, %r256, 8;
	add.s64 	%rd156, %rd3, %rd155;
	mul.f64 	%fd191, %fd86, %fd190;
	atom.global.add.f64 	%fd192, [%rd156], %fd191;
	add.s64 	%rd157, %rd2, %rd155;
	mul.f64 	%fd193, %fd2, %fd191;
	atom.global.add.f64 	%fd194, [%rd157], %fd193;
	add.s64 	%rd158, %rd1, %rd155;
	mul.f64 	%fd195, %fd2, %fd193;
	atom.global.add.f64 	%fd196, [%rd158], %fd195;
$L__BB0_27:
	add.s32 	%r246, %r246, %r2;
	setp.lt.s32 	%p24, %r246, %r109;
	@%p24 bra 	$L__BB0_16;
$L__BB0_28:
	add.s32 	%r54, %r1, %r2;
	add.s32 	%r55, %r54, %r2;
	setp.ge.u32 	%p25, %r1, %r111;
	barrier.sync 	0;
	@%p25 bra 	$L__BB0_49;
	add.s32 	%r150, %r9, 1;
	and.b32  	%r56, %r150, 3;
	setp.eq.s32 	%p26, %r56, 0;
	mov.u32 	%r258, %r1;
	@%p26 bra 	$L__BB0_39;
	mul.wide.u32 	%rd159, %r1, 8;
	add.s64 	%rd160, %rd3, %rd159;
	ld.global.f64 	%fd3, [%rd160];
	setp.leu.f64 	%p27, %fd3, 0d0000000000000000;
	mov.f64 	%fd476, 0d3FF0000000000000;
	mov.f64 	%fd475, 0d0000000000000000;
	@%p27 bra 	$L__BB0_32;
	add.s64 	%rd162, %rd2, %rd159;
	ld.global.f64 	%fd199, [%rd162];
	div.rn.f64 	%fd475, %fd199, %fd3;
	add.s64 	%rd163, %rd1, %rd159;
	ld.global.f64 	%fd200, [%rd163];
	div.rn.f64 	%fd201, %fd200, %fd3;
	mul.f64 	%fd202, %fd475, %fd475;
	sub.f64 	%fd476, %fd201, %fd202;
$L__BB0_32:
	setp.eq.s32 	%p28, %r56, 1;
	setp.lt.f64 	%p29, %fd476, 0d3BC79CA10C924223;
	selp.f64 	%fd203, 0d3BC79CA10C924223, %fd476, %p29;
	add.s64 	%rd35, %rd6, %rd159;
	st.global.f64 	[%rd35], %fd3;
	add.s64 	%rd165, %rd5, %rd159;
	st.global.f64 	[%rd165], %fd475;
	add.s64 	%rd166, %rd4, %rd159;
	st.global.f64 	[%rd166], %fd203;
	mov.u32 	%r258, %r54;
	@%p28 bra 	$L__BB0_39;
	add.s64 	%rd168, %rd2, %rd159;
	mul.wide.s32 	%rd169, %r2, 8;
	add.s64 	%rd36, %rd168, %rd169;
	add.s64 	%rd170, %rd1, %rd159;
	add.s64 	%rd37, %rd170, %rd169;
	add.s64 	%rd38, %rd160, %rd169;
	ld.global.f64 	%fd8, [%rd38];
	setp.leu.f64 	%p30, %fd8, 0d0000000000000000;
	mov.f64 	%fd478, 0d3FF0000000000000;
	mov.f64 	%fd477, 0d0000000000000000;
	@%p30 bra 	$L__BB0_35;
	ld.global.f64 	%fd206, [%rd36];
	div.rn.f64 	%fd477, %fd206, %fd8;
	ld.global.f64 	%fd207, [%rd37];
	div.rn.f64 	%fd208, %fd207, %fd8;
	mul.f64 	%fd209, %fd477, %fd477;
	sub.f64 	%fd478, %fd208, %fd209;
$L__BB0_35:
	setp.eq.s32 	%p31, %r56, 2;
	setp.lt.f64 	%p32, %fd478, 0d3BC79CA10C924223;
	selp.f64 	%fd210, 0d3BC79CA10C924223, %fd478, %p32;
	mul.wide.s32 	%rd172, %r2, 8;
	add.s64 	%rd39, %rd35, %rd172;
	st.global.f64 	[%rd39], %fd8;
	mul.wide.u32 	%rd173, %r1, 8;
	add.s64 	%rd174, %rd5, %rd173;
	add.s64 	%rd40, %rd174, %rd172;
	st.global.f64 	[%rd40], %fd477;
	add.s64 	%rd175, %rd4, %rd173;
	add.s64 	%rd41, %rd175, %rd172;
	st.global.f64 	[%rd41], %fd210;
	mov.u32 	%r258, %r55;
	@%p31 bra 	$L__BB0_39;
	add.s64 	%rd177, %rd38, %rd172;
	ld.global.f64 	%fd13, [%rd177];
	setp.leu.f64 	%p33, %fd13, 0d0000000000000000;
	mov.f64 	%fd480, 0d3FF0000000000000;
	mov.f64 	%fd479, 0d0000000000000000;
	@%p33 bra 	$L__BB0_38;
	add.s64 	%rd179, %rd36, %rd172;
	ld.global.f64 	%fd213, [%rd179];
	div.rn.f64 	%fd479, %fd213, %fd13;
	add.s64 	%rd180, %rd37, %rd172;
	ld.global.f64 	%fd214, [%rd180];
	div.rn.f64 	%fd215, %fd214, %fd13;
	mul.f64 	%fd216, %fd479, %fd479;
	sub.f64 	%fd480, %fd215, %fd216;
$L__BB0_38:
	add.s32 	%r258, %r55, %r2;
	setp.lt.f64 	%p34, %fd480, 0d3BC79CA10C924223;
	selp.f64 	%fd217, 0d3BC79CA10C924223, %fd480, %p34;
	add.s64 	%rd182, %rd39, %rd172;
	st.global.f64 	[%rd182], %fd13;
	add.s64 	%rd183, %rd40, %rd172;
	st.global.f64 	[%rd183], %fd479;
	add.s64 	%rd184, %rd41, %rd172;
	st.global.f64 	[%rd184], %fd217;
$L__BB0_39:
	setp.lt.u32 	%p35, %r9, 3;
	@%p35 bra 	$L__BB0_49;
$L__BB0_40:
	mul.wide.u32 	%rd185, %r258, 8;
	add.s64 	%rd186, %rd3, %rd185;
	ld.global.f64 	%fd18, [%rd186];
	setp.leu.f64 	%p36, %fd18, 0d0000000000000000;
	mov.f64 	%fd482, 0d3FF0000000000000;
	mov.f64 	%fd481, 0d0000000000000000;
	@%p36 bra 	$L__BB0_42;
	add.s64 	%rd188, %rd2, %rd185;
	ld.global.f64 	%fd220, [%rd188];
	div.rn.f64 	%fd481, %fd220, %fd18;
	add.s64 	%rd189, %rd1, %rd185;
	ld.global.f64 	%fd221, [%rd189];
	div.rn.f64 	%fd222, %fd221, %fd18;
	mul.f64 	%fd223, %fd481, %fd481;
	sub.f64 	%fd482, %fd222, %fd223;
$L__BB0_42:
	setp.lt.f64 	%p37, %fd482, 0d3BC79CA10C924223;
	selp.f64 	%fd226, 0d3BC79CA10C924223, %fd482, %p37;
	add.s64 	%rd191, %rd6, %rd185;
	st.global.f64 	[%rd191], %fd18;
	add.s64 	%rd192, %rd5, %rd185;
	st.global.f64 	[%rd192], %fd481;
	add.s64 	%rd193, %rd4, %rd185;
	st.global.f64 	[%rd193], %fd226;
	add.s32 	%r60, %r258, %r2;
	mul.wide.u32 	%rd194, %r60, 8;
	add.s64 	%rd195, %rd3, %rd194;
	ld.global.f64 	%fd23, [%rd195];
	setp.leu.f64 	%p38, %fd23, 0d0000000000000000;
	mov.f64 	%fd484, 0d3FF0000000000000;
	mov.f64 	%fd483, 0d0000000000000000;
	@%p38 bra 	$L__BB0_44;
	add.s64 	%rd197, %rd2, %rd194;
	ld.global.f64 	%fd227, [%rd197];
	div.rn.f64 	%fd483, %fd227, %fd23;
	add.s64 	%rd198, %rd1, %rd194;
	ld.global.f64 	%fd228, [%rd198];
	div.rn.f64 	%fd229, %fd228, %fd23;
	mul.f64 	%fd230, %fd483, %fd483;
	sub.f64 	%fd484, %fd229, %fd230;
$L__BB0_44:
	setp.lt.f64 	%p39, %fd484, 0d3BC79CA10C924223;
	selp.f64 	%fd233, 0d3BC79CA10C924223, %fd484, %p39;
	add.s64 	%rd200, %rd6, %rd194;
	st.global.f64 	[%rd200], %fd23;
	add.s64 	%rd201, %rd5, %rd194;
	st.global.f64 	[%rd201], %fd483;
	add.s64 	%rd202, %rd4, %rd194;
	st.global.f64 	[%rd202], %fd233;
	add.s32 	%r61, %r60, %r2;
	mul.wide.u32 	%rd203, %r61, 8;
	add.s64 	%rd204, %rd3, %rd203;
	ld.global.f64 	%fd28, [%rd204];
	setp.leu.f64 	%p40, %fd28, 0d0000000000000000;
	mov.f64 	%fd486, 0d3FF0000000000000;
	mov.f64 	%fd485, 0d0000000000000000;
	@%p40 bra 	$L__BB0_46;
	add.s64 	%rd206, %rd2, %rd203;
	ld.global.f64 	%fd234, [%rd206];
	div.rn.f64 	%fd485, %fd234, %fd28;
	add.s64 	%rd207, %rd1, %rd203;
	ld.global.f64 	%fd235, [%rd207];
	div.rn.f64 	%fd236, %fd235, %fd28;
	mul.f64 	%fd237, %fd485, %fd485;
	sub.f64 	%fd486, %fd236, %fd237;
$L__BB0_46:
	setp.lt.f64 	%p41, %fd486, 0d3BC79CA10C924223;
	selp.f64 	%fd240, 0d3BC79CA10C924223, %fd486, %p41;
	add.s64 	%rd209, %rd6, %rd203;
	st.global.f64 	[%rd209], %fd28;
	add.s64 	%rd210, %rd5, %rd203;
	st.global.f64 	[%rd210], %fd485;
	add.s64 	%rd211, %rd4, %rd203;
	st.global.f64 	[%rd211], %fd240;
	add.s32 	%r62, %r61, %r2;
	mul.wide.u32 	%rd212, %r62, 8;
	add.s64 	%rd213, %rd3, %rd212;
	ld.global.f64 	%fd33, [%rd213];
	setp.leu.f64 	%p42, %fd33, 0d0000000000000000;
	mov.f64 	%fd488, 0d3FF0000000000000;
	mov.f64 	%fd487, 0d0000000000000000;
	@%p42 bra 	$L__BB0_48;
	add.s64 	%rd215, %rd2, %rd212;
	ld.global.f64 	%fd241, [%rd215];
	div.rn.f64 	%fd487, %fd241, %fd33;
	add.s64 	%rd216, %rd1, %rd212;
	ld.global.f64 	%fd242, [%rd216];
	div.rn.f64 	%fd243, %fd242, %fd33;
	mul.f64 	%fd244, %fd487, %fd487;
	sub.f64 	%fd488, %fd243, %fd244;
$L__BB0_48:
	setp.lt.f64 	%p43, %fd488, 0d3BC79CA10C924223;
	selp.f64 	%fd245, 0d3BC79CA10C924223, %fd488, %p43;
	add.s64 	%rd218, %rd6, %rd212;
	st.global.f64 	[%rd218], %fd33;
	add.s64 	%rd219, %rd5, %rd212;
	st.global.f64 	[%rd219], %fd487;
	add.s64 	%rd220, %rd4, %rd212;
	st.global.f64 	[%rd220], %fd245;
	add.s32 	%r258, %r62, %r2;
	setp.lt.s32 	%p44, %r258, %r111;
	@%p44 bra 	$L__BB0_40;
$L__BB0_49:
	ld.param.u64 	%rd347, [picard_kernel_double_param_14];
	cvta.to.global.u64 	%rd42, %rd347;
	setp.ge.u32 	%p45, %r1, %r109;
	barrier.sync 	0;
	@%p45 bra 	$L__BB0_71;
	mov.u32 	%r260, %r1;
$L__BB0_51:
	ld.param.u64 	%rd346, [picard_kernel_double_param_2];
	cvta.to.global.u64 	%rd221, %rd346;
	mul.wide.u32 	%rd222, %r260, 8;
	add.s64 	%rd223, %rd221, %rd222;
	ld.global.nc.f64 	%fd38, [%rd223];
	max.f64 	%fd246, %fd38, 0d0000000000000000;
	mul.f64 	%fd247, %fd1, %fd246;
	setp.lt.f64 	%p46, %fd38, 0d0000000000000000;
	neg.f64 	%fd248, %fd38;
	selp.f64 	%fd249, %fd248, 0d0000000000000000, %p46;
	mul.f64 	%fd250, %fd1, %fd249;
	mul.lo.s32 	%r65, %r260, %r4;
	mul.wide.u32 	%rd224, %r65, 8;
	add.s64 	%rd43, %rd7, %rd224;
	add.s64 	%rd44, %rd42, %rd224;
	mov.b64 	%rd225, 0;
	st.global.u64 	[%rd43], %rd225;
	mul.wide.u32 	%rd226, %r5, 8;
	add.s64 	%rd227, %rd44, %rd226;
	st.global.u64 	[%rd227], %rd225;
	add.f64 	%fd251, %fd247, 0d3FF0000000000000;
	add.f64 	%fd39, %fd250, %fd251;
	neg.f64 	%fd40, %fd247;
	neg.f64 	%fd41, %fd250;
	mul.f64 	%fd42, %fd1, %fd38;
	mul.f64 	%fd43, %fd1, %fd248;
	mov.b32 	%r261, 0;
$L__BB0_52:
	add.s32 	%r67, %r261, 1;
	mul.wide.u32 	%rd228, %r261, 8;
	add.s64 	%rd229, %rd6, %rd228;
	ld.global.f64 	%fd44, [%rd229+8];
	add.s64 	%rd230, %rd5, %rd228;
	ld.global.f64 	%fd45, [%rd230+8];
	add.s64 	%rd231, %rd4, %rd228;
	ld.global.f64 	%fd46, [%rd231+8];
	sqrt.rn.f64 	%fd47, %fd46;
	mul.f64 	%fd252, %fd44, %fd47;
	div.rn.f64 	%fd253, %fd89, %fd252;
	div.rn.f64 	%fd48, %fd87, %fd253;
	add.f64 	%fd254, %fd39, %fd48;
	add.s32 	%r68, %r261, %r65;
	mul.wide.u32 	%rd232, %r68, 8;
	add.s64 	%rd233, %rd8, %rd232;
	st.global.f64 	[%rd233], %fd254;
	setp.eq.s32 	%p47, %r261, 0;
	@%p47 bra 	$L__BB0_54;
	mul.wide.u32 	%rd234, %r261, 8;
	add.s64 	%rd235, %rd43, %rd234;
	st.global.f64 	[%rd235], %fd40;
$L__BB0_54:
	setp.gt.s32 	%p48, %r261, %r6;
	@%p48 bra 	$L__BB0_56;
	mul.wide.u32 	%rd236, %r261, 8;
	add.s64 	%rd237, %rd44, %rd236;
	st.global.f64 	[%rd237], %fd41;
$L__BB0_56:
	mul.f64 	%fd255, %fd90, %fd44;
	div.rn.f64 	%fd49, %fd255, %fd47;
	sub.f64 	%fd256, %fd38, %fd45;
	neg.f64 	%fd257, %fd256;
	mul.f64 	%fd258, %fd256, %fd257;
	add.f64 	%fd259, %fd46, %fd46;
	div.rn.f64 	%fd50, %fd258, %fd259;
	fma.rn.f64 	%fd260, %fd50, 0d3FF71547652B82FE, 0d4338000000000000;
	{
	.reg .b32 %temp; 
	mov.b64 	{%r69, %temp}, %fd260;
	}
	mov.f64 	%fd261, 0dC338000000000000;
	add.rn.f64 	%fd262, %fd260, %fd261;
	fma.rn.f64 	%fd263, %fd262, 0dBFE62E42FEFA39EF, %fd50;
	fma.rn.f64 	%fd264, %fd262, 0dBC7ABC9E3B39803F, %fd263;
	fma.rn.f64 	%fd265, %fd264, 0d3E5ADE1569CE2BDF, 0d3E928AF3FCA213EA;
	fma.rn.f64 	%fd266, %fd265, %fd264, 0d3EC71DEE62401315;
	fma.rn.f64 	%fd267, %fd266, %fd264, 0d3EFA01997C89EB71;
	fma.rn.f64 	%fd268, %fd267, %fd264, 0d3F2A01A014761F65;
	fma.rn.f64 	%fd269, %fd268, %fd264, 0d3F56C16C1852B7AF;
	fma.rn.f64 	%fd270, %fd269, %fd264, 0d3F81111111122322;
	fma.rn.f64 	%fd271, %fd270, %fd264, 0d3FA55555555502A1;
	fma.rn.f64 	%fd272, %fd271, %fd264, 0d3FC5555555555511;
	fma.rn.f64 	%fd273, %fd272, %fd264, 0d3FE000000000000B;
	fma.rn.f64 	%fd274, %fd273, %fd264, 0d3FF0000000000000;
	fma.rn.f64 	%fd275, %fd274, %fd264, 0d3FF0000000000000;
	{
	.reg .b32 %temp; 
	mov.b64 	{%r70, %temp}, %fd275;
	}
	{
	.reg .b32 %temp; 
	mov.b64 	{%temp, %r71}, %fd275;
	}
	shl.b32 	%r152, %r69, 20;
	add.s32 	%r153, %r152, %r71;
	mov.b64 	%fd489, {%r70, %r153};
	{
	.reg .b32 %temp; 
	mov.b64 	{%temp, %r154}, %fd50;
	}
	mov.b32 	%f4, %r154;
	abs.f32 	%f1, %f4;
	setp.lt.f32 	%p49, %f1, 0f4086232B;
	@%p49 bra 	$L__BB0_59;
	setp.lt.f64 	%p50, %fd50, 0d0000000000000000;
	add.f64 	%fd276, %fd50, 0d7FF0000000000000;
	selp.f64 	%fd489, 0d0000000000000000, %fd276, %p50;
	setp.geu.f32 	%p51, %f1, 0f40874800;
	@%p51 bra 	$L__BB0_59;
	shr.u32 	%r155, %r69, 31;
	add.s32 	%r156, %r69, %r155;
	shr.s32 	%r157, %r156, 1;
	shl.b32 	%r158, %r157, 20;
	add.s32 	%r159, %r71, %r158;
	mov.b64 	%fd277, {%r70, %r159};
	sub.s32 	%r160, %r69, %r157;
	shl.b32 	%r161, %r160, 20;
	add.s32 	%r162, %r161, 1072693248;
	mov.b32 	%r163, 0;
	mov.b64 	%fd278, {%r163, %r162};
	mul.f64 	%fd489, %fd278, %fd277;
$L__BB0_59:
	setp.ne.s32 	%p52, %r261, 0;
	setp.leu.f64 	%p53, %fd38, 0d0000000000000000;
	mul.f64 	%fd279, %fd49, %fd489;
	mad.lo.s32 	%r164, %r67, %r109, %r260;
	mul.wide.u32 	%rd238, %r164, 8;
	add.s64 	%rd239, %rd350, %rd238;
	ld.global.f64 	%fd280, [%rd239];
	fma.rn.f64 	%fd493, %fd48, %fd279, %fd280;
	or.pred  	%p54, %p52, %p53;
	@%p54 bra 	$L__BB0_64;
	ld.global.f64 	%fd281, [%rd6];
	ld.global.f64 	%fd282, [%rd5];
	ld.global.f64 	%fd283, [%rd4];
	mul.f64 	%fd284, %fd90, %fd281;
	sqrt.rn.f64 	%fd285, %fd283;
	div.rn.f64 	%fd56, %fd284, %fd285;
	sub.f64 	%fd286, %fd38, %fd282;
	neg.f64 	%fd287, %fd286;
	mul.f64 	%fd288, %fd286, %fd287;
	add.f64 	%fd289, %fd283, %fd283;
	div.rn.f64 	%fd57, %fd288, %fd289;
	fma.rn.f64 	%fd290, %fd57, 0d3FF71547652B82FE, 0d4338000000000000;
	{
	.reg .b32 %temp; 
	mov.b64 	{%r72, %temp}, %fd290;
	}
	mov.f64 	%fd291, 0dC338000000000000;
	add.rn.f64 	%fd292, %fd290, %fd291;
	fma.rn.f64 	%fd293, %fd292, 0dBFE62E42FEFA39EF, %fd57;
	fma.rn.f64 	%fd294, %fd292, 0dBC7ABC9E3B39803F, %fd293;
	fma.rn.f64 	%fd295, %fd294, 0d3E5ADE1569CE2BDF, 0d3E928AF3FCA213EA;
	fma.rn.f64 	%fd296, %fd295, %fd294, 0d3EC71DEE62401315;
	fma.rn.f64 	%fd297, %fd296, %fd294, 0d3EFA01997C89EB71;
	fma.rn.f64 	%fd298, %fd297, %fd294, 0d3F2A01A014761F65;
	fma.rn.f64 	%fd299, %fd298, %fd294, 0d3F56C16C1852B7AF;
	fma.rn.f64 	%fd300, %fd299, %fd294, 0d3F81111111122322;
	fma.rn.f64 	%fd301, %fd300, %fd294, 0d3FA55555555502A1;
	fma.rn.f64 	%fd302, %fd301, %fd294, 0d3FC5555555555511;
	fma.rn.f64 	%fd303, %fd302, %fd294, 0d3FE000000000000B;
	fma.rn.f64 	%fd304, %fd303, %fd294, 0d3FF0000000000000;
	fma.rn.f64 	%fd305, %fd304, %fd294, 0d3FF0000000000000;
	{
	.reg .b32 %temp; 
	mov.b64 	{%r73, %temp}, %fd305;
	}
	{
	.reg .b32 %temp; 
	mov.b64 	{%temp, %r74}, %fd305;
	}
	shl.b32 	%r165, %r72, 20;
	add.s32 	%r166, %r165, %r74;
	mov.b64 	%fd490, {%r73, %r166};
	{
	.reg .b32 %temp; 
	mov.b64 	{%temp, %r167}, %fd57;
	}
	mov.b32 	%f5, %r167;
	abs.f32 	%f2, %f5;
	setp.lt.f32 	%p55, %f2, 0f4086232B;
	@%p55 bra 	$L__BB0_63;
	setp.lt.f64 	%p56, %fd57, 0d0000000000000000;
	add.f64 	%fd306, %fd57, 0d7FF0000000000000;
	selp.f64 	%fd490, 0d0000000000000000, %fd306, %p56;
	setp.geu.f32 	%p57, %f2, 0f40874800;
	@%p57 bra 	$L__BB0_63;
	shr.u32 	%r168, %r72, 31;
	add.s32 	%r169, %r72, %r168;
	shr.s32 	%r170, %r169, 1;
	shl.b32 	%r171, %r170, 20;
	add.s32 	%r172, %r74, %r171;
	mov.b64 	%fd307, {%r73, %r172};
	sub.s32 	%r173, %r72, %r170;
	shl.b32 	%r174, %r173, 20;
	add.s32 	%r175, %r174, 1072693248;
	mov.b32 	%r176, 0;
	mov.b64 	%fd308, {%r176, %r175};
	mul.f64 	%fd490, %fd308, %fd307;
$L__BB0_63:
	mul.f64 	%fd309, %fd56, %fd490;
	fma.rn.f64 	%fd493, %fd42, %fd309, %fd493;
$L__BB0_64:
	setp.geu.f64 	%p58, %fd38, 0d0000000000000000;
	setp.ne.s32 	%p59, %r261, %r5;
	or.pred  	%p60, %p59, %p58;
	@%p60 bra 	$L__BB0_69;
	ld.global.f64 	%fd310, [%rd12];
	ld.global.f64 	%fd311, [%rd13];
	ld.global.f64 	%fd312, [%rd14];
	mul.f64 	%fd313, %fd90, %fd310;
	sqrt.rn.f64 	%fd314, %fd312;
	div.rn.f64 	%fd64, %fd313, %fd314;
	sub.f64 	%fd315, %fd38, %fd311;
	neg.f64 	%fd316, %fd315;
	mul.f64 	%fd317, %fd315, %fd316;
	add.f64 	%fd318, %fd312, %fd312;
	div.rn.f64 	%fd65, %fd317, %fd318;
	fma.rn.f64 	%fd319, %fd65, 0d3FF71547652B82FE, 0d4338000000000000;
	{
	.reg .b32 %temp; 
	mov.b64 	{%r75, %temp}, %fd319;
	}
	mov.f64 	%fd320, 0dC338000000000000;
	add.rn.f64 	%fd321, %fd319, %fd320;
	fma.rn.f64 	%fd322, %fd321, 0dBFE62E42FEFA39EF, %fd65;
	fma.rn.f64 	%fd323, %fd321, 0dBC7ABC9E3B39803F, %fd322;
	fma.rn.f64 	%fd324, %fd323, 0d3E5ADE1569CE2BDF, 0d3E928AF3FCA213EA;
	fma.rn.f64 	%fd325, %fd324, %fd323, 0d3EC71DEE62401315;
	fma.rn.f64 	%fd326, %fd325, %fd323, 0d3EFA01997C89EB71;
	fma.rn.f64 	%fd327, %fd326, %fd323, 0d3F2A01A014761F65;
	fma.rn.f64 	%fd328, %fd327, %fd323, 0d3F56C16C1852B7AF;
	fma.rn.f64 	%fd329, %fd328, %fd323, 0d3F81111111122322;
	fma.rn.f64 	%fd330, %fd329, %fd323, 0d3FA55555555502A1;
	fma.rn.f64 	%fd331, %fd330, %fd323, 0d3FC5555555555511;
	fma.rn.f64 	%fd332, %fd331, %fd323, 0d3FE000000000000B;
	fma.rn.f64 	%fd333, %fd332, %fd323, 0d3FF0000000000000;
	fma.rn.f64 	%fd334, %fd333, %fd323, 0d3FF0000000000000;
	{
	.reg .b32 %temp; 
	mov.b64 	{%r76, %temp}, %fd334;
	}
	{
	.reg .b32 %temp; 
	mov.b64 	{%temp, %r77}, %fd334;
	}
	shl.b32 	%r177, %r75, 20;
	add.s32 	%r178, %r177, %r77;
	mov.b64 	%fd492, {%r76, %r178};
	{
	.reg .b32 %temp; 
	mov.b64 	{%temp, %r179}, %fd65;
	}
	mov.b32 	%f6, %r179;
	abs.f32 	%f3, %f6;
	setp.lt.f32 	%p61, %f3, 0f4086232B;
	@%p61 bra 	$L__BB0_68;
	setp.lt.f64 	%p62, %fd65, 0d0000000000000000;
	add.f64 	%fd335, %fd65, 0d7FF0000000000000;
	selp.f64 	%fd492, 0d0000000000000000, %fd335, %p62;
	setp.geu.f32 	%p63, %f3, 0f40874800;
	@%p63 bra 	$L__BB0_68;
	shr.u32 	%r180, %r75, 31;
	add.s32 	%r181, %r75, %r180;
	shr.s32 	%r182, %r181, 1;
	shl.b32 	%r183, %r182, 20;
	add.s32 	%r184, %r77, %r183;
	mov.b64 	%fd336, {%r76, %r184};
	sub.s32 	%r185, %r75, %r182;
	shl.b32 	%r186, %r185, 20;
	add.s32 	%r187, %r186, 1072693248;
	mov.b32 	%r188, 0;
	mov.b64 	%fd337, {%r188, %r187};
	mul.f64 	%fd492, %fd337, %fd336;
$L__BB0_68:
	mul.f64 	%fd338, %fd64, %fd492;
	fma.rn.f64 	%fd493, %fd43, %fd338, %fd493;
$L__BB0_69:
	mul.wide.u32 	%rd240, %r68, 8;
	add.s64 	%rd241, %rd9, %rd240;
	st.global.f64 	[%rd241], %fd493;
	setp.ne.s32 	%p64, %r67, %r4;
	mov.u32 	%r261, %r67;
	@%p64 bra 	$L__BB0_52;
	add.s32 	%r260, %r260, %r2;
	setp.lt.s32 	%p65, %r260, %r109;
	@%p65 bra 	$L__BB0_51;
$L__BB0_71:
	setp.ge.u32 	%p66, %r1, %r109;
	barrier.sync 	0;
	@%p66 bra 	$L__BB0_85;
	mov.u32 	%r262, %r1;
$L__BB0_73:
	setp.lt.u32 	%p67, %r111, 4;
	mul.lo.s32 	%r189, %r262, %r4;
	cvt.u64.u32 	%rd45, %r189;
	mul.wide.u32 	%rd242, %r189, 8;
	add.s64 	%rd46, %rd8, %rd242;
	add.s64 	%rd47, %rd42, %rd242;
	add.s64 	%rd48, %rd9, %rd242;
	@%p67 bra 	$L__BB0_81;
	setp.lt.u32 	%p68, %r6, 3;
	mov.b32 	%r264, 1;
	@%p68 bra 	$L__BB0_77;
	mov.b32 	%r263, 1;
$L__BB0_76:
	cvt.u32.u64 	%r192, %rd45;
	add.s32 	%r193, %r263, %r192;
	mul.wide.u32 	%rd243, %r193, 8;
	add.s64 	%rd244, %rd7, %rd243;
	ld.global.f64 	%fd339, [%rd244];
	cvt.u64.u32 	%rd245, %r263;
	mul.wide.u32 	%rd246, %r263, 8;
	add.s64 	%rd247, %rd46, %rd246;
	ld.global.f64 	%fd340, [%rd247+-8];
	div.rn.f64 	%fd341, %fd339, %fd340;
	add.s64 	%rd248, %rd47, %rd246;
	ld.global.f64 	%fd342, [%rd248+-8];
	mul.f64 	%fd343, %fd341, %fd342;
	ld.global.f64 	%fd344, [%rd247];
	sub.f64 	%fd345, %fd344, %fd343;
	st.global.f64 	[%rd247], %fd345;
	add.s64 	%rd249, %rd48, %rd246;
	ld.global.f64 	%fd346, [%rd249+-8];
	mul.f64 	%fd347, %fd341, %fd346;
	ld.global.f64 	%fd348, [%rd249];
	sub.f64 	%fd349, %fd348, %fd347;
	st.global.f64 	[%rd249], %fd349;
	add.s64 	%rd250, %rd245, %rd45;
	shl.b64 	%rd251, %rd250, 3;
	add.s64 	%rd252, %rd7, %rd251;
	ld.global.f64 	%fd350, [%rd252+8];
	div.rn.f64 	%fd351, %fd350, %fd345;
	ld.global.f64 	%fd352, [%rd248];
	mul.f64 	%fd353, %fd351, %fd352;
	ld.global.f64 	%fd354, [%rd247+8];
	sub.f64 	%fd355, %fd354, %fd353;
	st.global.f64 	[%rd247+8], %fd355;
	mul.f64 	%fd356, %fd351, %fd349;
	ld.global.f64 	%fd357, [%rd249+8];
	sub.f64 	%fd358, %fd357, %fd356;
	st.global.f64 	[%rd249+8], %fd358;
	ld.global.f64 	%fd359, [%rd252+16];
	div.rn.f64 	%fd360, %fd359, %fd355;
	ld.global.f64 	%fd361, [%rd248+8];
	mul.f64 	%fd362, %fd360, %fd361;
	ld.global.f64 	%fd363, [%rd247+16];
	sub.f64 	%fd364, %fd363, %fd362;
	st.global.f64 	[%rd247+16], %fd364;
	mul.f64 	%fd365, %fd360, %fd358;
	ld.global.f64 	%fd366, [%rd249+16];
	sub.f64 	%fd367, %fd366, %fd365;
	st.global.f64 	[%rd249+16], %fd367;
	ld.global.f64 	%fd368, [%rd252+24];
	div.rn.f64 	%fd369, %fd368, %fd364;
	ld.global.f64 	%fd370, [%rd248+16];
	mul.f64 	%fd371, %fd369, %fd370;
	ld.global.f64 	%fd372, [%rd247+24];
	sub.f64 	%fd373, %fd372, %fd371;
	st.global.f64 	[%rd247+24], %fd373;
	mul.f64 	%fd374, %fd369, %fd367;
	ld.global.f64 	%fd375, [%rd249+24];
	sub.f64 	%fd376, %fd375, %fd374;
	st.global.f64 	[%rd249+24], %fd376;
	add.s32 	%r264, %r263, 4;
	add.s32 	%r194, %r263, 3;
	and.b32  	%r195, %r5, -4;
	setp.ne.s32 	%p69, %r194, %r195;
	mov.u32 	%r263, %r264;
	@%p69 bra 	$L__BB0_76;
$L__BB0_77:
	and.b32  	%r83, %r5, 3;
	setp.eq.s32 	%p70, %r83, 0;
	@%p70 bra 	$L__BB0_81;
	cvt.u32.u64 	%r196, %rd45;
	setp.eq.s32 	%p71, %r83, 1;
	add.s32 	%r84, %r264, %r196;
	mul.wide.u32 	%rd253, %r84, 8;
	add.s64 	%rd254, %rd7, %rd253;
	ld.global.f64 	%fd377, [%rd254];
	mul.wide.s32 	%rd255, %r264, 8;
	add.s64 	%rd49, %rd46, %rd255;
	ld.global.f64 	%fd378, [%rd49+-8];
	div.rn.f64 	%fd379, %fd377, %fd378;
	add.s64 	%rd50, %rd47, %rd255;
	ld.global.f64 	%fd380, [%rd50+-8];
	mul.f64 	%fd381, %fd379, %fd380;
	cvt.u64.u32 	%rd51, %r264;
	mul.wide.u32 	%rd256, %r264, 8;
	add.s64 	%rd52, %rd46, %rd256;
	ld.global.f64 	%fd382, [%rd52];
	sub.f64 	%fd72, %fd382, %fd381;
	st.global.f64 	[%rd52], %fd72;
	add.s64 	%rd53, %rd48, %rd255;
	ld.global.f64 	%fd383, [%rd53+-8];
	mul.f64 	%fd384, %fd379, %fd383;
	add.s64 	%rd54, %rd48, %rd256;
	ld.global.f64 	%fd385, [%rd54];
	sub.f64 	%fd73, %fd385, %fd384;
	st.global.f64 	[%rd54], %fd73;
	@%p71 bra 	$L__BB0_81;
	and.b32  	%r197, %r5, 3;
	setp.eq.s32 	%p72, %r197, 2;
	add.s32 	%r198, %r264, 1;
	add.s32 	%r199, %r84, 1;
	mul.wide.u32 	%rd257, %r199, 8;
	add.s64 	%rd258, %rd7, %rd257;
	ld.global.f64 	%fd386, [%rd258];
	div.rn.f64 	%fd387, %fd386, %fd72;
	ld.global.f64 	%fd388, [%rd50];
	mul.f64 	%fd389, %fd387, %fd388;
	mul.wide.u32 	%rd259, %r198, 8;
	add.s64 	%rd260, %rd46, %rd259;
	ld.global.f64 	%fd390, [%rd260];
	sub.f64 	%fd391, %fd390, %fd389;
	st.global.f64 	[%rd260], %fd391;
	mul.f64 	%fd392, %fd387, %fd73;
	add.s64 	%rd261, %rd48, %rd259;
	ld.global.f64 	%fd393, [%rd261];
	sub.f64 	%fd394, %fd393, %fd392;
	st.global.f64 	[%rd261], %fd394;
	@%p72 bra 	$L__BB0_81;
	add.s64 	%rd262, %rd51, %rd45;
	shl.b64 	%rd263, %rd262, 3;
	add.s64 	%rd264, %rd7, %rd263;
	ld.global.f64 	%fd395, [%rd264+16];
	ld.global.f64 	%fd396, [%rd49+8];
	div.rn.f64 	%fd397, %fd395, %fd396;
	ld.global.f64 	%fd398, [%rd50+8];
	mul.f64 	%fd399, %fd397, %fd398;
	ld.global.f64 	%fd400, [%rd52+16];
	sub.f64 	%fd401, %fd400, %fd399;
	st.global.f64 	[%rd52+16], %fd401;
	ld.global.f64 	%fd402, [%rd53+8];
	mul.f64 	%fd403, %fd397, %fd402;
	ld.global.f64 	%fd404, [%rd54+16];
	sub.f64 	%fd405, %fd404, %fd403;
	st.global.f64 	[%rd54+16], %fd405;
$L__BB0_81:
	mul.wide.u32 	%rd265, %r5, 8;
	add.s64 	%rd266, %rd48, %rd265;
	ld.global.f64 	%fd406, [%rd266];
	add.s64 	%rd267, %rd46, %rd265;
	ld.global.f64 	%fd407, [%rd267];
	div.rn.f64 	%fd494, %fd406, %fd407;
	st.global.f64 	[%rd266], %fd494;
	@%p67 bra 	$L__BB0_84;
	mov.u32 	%r265, %r6;
$L__BB0_83:
	mul.wide.u32 	%rd268, %r265, 8;
	add.s64 	%rd269, %rd48, %rd268;
	ld.global.f64 	%fd408, [%rd269];
	add.s64 	%rd270, %rd47, %rd268;
	ld.global.f64 	%fd409, [%rd270];
	mul.f64 	%fd410, %fd409, %fd494;
	sub.f64 	%fd411, %fd408, %fd410;
	add.s64 	%rd271, %rd46, %rd268;
	ld.global.f64 	%fd412, [%rd271];
	div.rn.f64 	%fd494, %fd411, %fd412;
	st.global.f64 	[%rd269], %fd494;
	add.s32 	%r86, %r265, -1;
	setp.gt.s32 	%p74, %r265, 0;
	mov.u32 	%r265, %r86;
	@%p74 bra 	$L__BB0_83;
$L__BB0_84:
	add.s32 	%r262, %r262, %r2;
	setp.lt.s32 	%p75, %r262, %r109;
	@%p75 bra 	$L__BB0_73;
$L__BB0_85:
	setp.ge.u32 	%p76, %r1, %r109;
	barrier.sync 	0;
	@%p76 bra 	$L__BB0_95;
	mov.u32 	%r266, %r1;
$L__BB0_87:
	setp.lt.u32 	%p77, %r5, 3;
	mul.lo.s32 	%r89, %r266, %r4;
	mov.b32 	%r268, 0;
	@%p77 bra 	$L__BB0_90;
	mov.b32 	%r267, 0;
$L__BB0_89:
	add.s32 	%r202, %r267, %r89;
	mul.wide.u32 	%rd272, %r202, 8;
	add.s64 	%rd273, %rd9, %rd272;
	ld.global.f64 	%fd413, [%rd273];
	mad.lo.s32 	%r203, %r109, %r267, %r109;
	add.s32 	%r204, %r203, %r266;
	mul.wide.u32 	%rd274, %r204, 8;
	add.s64 	%rd275, %rd18, %rd274;
	st.global.f64 	[%rd275], %fd413;
	ld.global.f64 	%fd414, [%rd273+8];
	add.s32 	%r205, %r204, %r109;
	mul.wide.u32 	%rd276, %r205, 8;
	add.s64 	%rd277, %rd18, %rd276;
	st.global.f64 	[%rd277], %fd414;
	ld.global.f64 	%fd415, [%rd273+16];
	add.s32 	%r206, %r205, %r109;
	mul.wide.u32 	%rd278, %r206, 8;
	add.s64 	%rd279, %rd18, %rd278;
	st.global.f64 	[%rd279], %fd415;
	add.s32 	%r267, %r267, 4;
	ld.global.f64 	%fd416, [%rd273+24];
	add.s32 	%r207, %r206, %r109;
	mul.wide.u32 	%rd280, %r207, 8;
	add.s64 	%rd281, %rd18, %rd280;
	st.global.f64 	[%rd281], %fd416;
	and.b32  	%r268, %r4, -4;
	setp.ne.s32 	%p78, %r267, %r268;
	@%p78 bra 	$L__BB0_89;
$L__BB0_90:
	and.b32  	%r94, %r4, 3;
	setp.eq.s32 	%p79, %r94, 0;
	@%p79 bra 	$L__BB0_94;
	setp.eq.s32 	%p80, %r94, 1;
	add.s32 	%r208, %r268, %r89;
	mul.wide.u32 	%rd282, %r208, 8;
	add.s64 	%rd283, %rd9, %rd282;
	ld.global.f64 	%fd417, [%rd283];
	mad.lo.s32 	%r209, %r109, %r268, %r109;
	add.s32 	%r95, %r209, %r266;
	mul.wide.u32 	%rd284, %r95, 8;
	add.s64 	%rd285, %rd18, %rd284;
	st.global.f64 	[%rd285], %fd417;
	@%p80 bra 	$L__BB0_94;
	setp.eq.s32 	%p81, %r94, 2;
	cvt.u64.u32 	%rd286, %r89;
	cvt.u64.u32 	%rd287, %r268;
	add.s64 	%rd288, %rd287, %rd286;
	shl.b64 	%rd289, %rd288, 3;
	add.s64 	%rd55, %rd9, %rd289;
	ld.global.f64 	%fd418, [%rd55+8];
	add.s32 	%r96, %r95, %r109;
	mul.wide.u32 	%rd290, %r96, 8;
	add.s64 	%rd291, %rd18, %rd290;
	st.global.f64 	[%rd291], %fd418;
	@%p81 bra 	$L__BB0_94;
	ld.global.f64 	%fd419, [%rd55+16];
	add.s32 	%r210, %r96, %r109;
	mul.wide.u32 	%rd292, %r210, 8;
	add.s64 	%rd293, %rd18, %rd292;
	st.global.f64 	[%rd293], %fd419;
$L__BB0_94:
	add.s32 	%r266, %r266, %r2;
	setp.lt.s32 	%p82, %r266, %r109;
	@%p82 bra 	$L__BB0_87;
$L__BB0_95:
	add.s32 	%r98, %r55, %r2;
	setp.ge.u32 	%p83, %r1, %r109;
	barrier.sync 	0;
	mul.wide.u32 	%rd294, %r1, 8;
	add.s64 	%rd56, %rd350, %rd294;
	add.s64 	%rd57, %rd18, %rd294;
	mul.wide.s32 	%rd295, %r2, 8;
	add.s64 	%rd58, %rd56, %rd295;
	add.s64 	%rd59, %rd57, %rd295;
	add.s64 	%rd60, %rd58, %rd295;
	add.s64 	%rd61, %rd59, %rd295;
	@%p83 bra 	$L__BB0_102;
	and.b32  	%r211, %r10, 3;
	setp.eq.s32 	%p84, %r211, 3;
	mov.u32 	%r269, %r1;
	@%p84 bra 	$L__BB0_100;
	setp.eq.s32 	%p85, %r211, 0;
	add.s32 	%r213, %r1, %r7;
	ld.global.f64 	%fd420, [%rd56];
	st.global.f64 	[%rd57], %fd420;
	mul.wide.u32 	%rd296, %r213, 8;
	add.s64 	%rd297, %rd350, %rd296;
	ld.global.f64 	%fd421, [%rd297];
	add.s64 	%rd298, %rd18, %rd296;
	st.global.f64 	[%rd298], %fd421;
	mov.u32 	%r269, %r54;
	@%p85 bra 	$L__BB0_100;
	setp.eq.s32 	%p86, %r211, 1;
	add.s32 	%r216, %r213, %r2;
	ld.global.f64 	%fd422, [%rd58];
	st.global.f64 	[%rd59], %fd422;
	mul.wide.u32 	%rd299, %r216, 8;
	add.s64 	%rd300, %rd350, %rd299;
	ld.global.f64 	%fd423, [%rd300];
	add.s64 	%rd301, %rd18, %rd299;
	st.global.f64 	[%rd301], %fd423;
	mov.u32 	%r269, %r55;
	@%p86 bra 	$L__BB0_100;
	add.s32 	%r219, %r216, %r2;
	ld.global.f64 	%fd424, [%rd60];
	st.global.f64 	[%rd61], %fd424;
	mul.wide.u32 	%rd302, %r219, 8;
	add.s64 	%rd303, %rd350, %rd302;
	ld.global.f64 	%fd425, [%rd303];
	add.s64 	%rd304, %rd18, %rd302;
	st.global.f64 	[%rd304], %fd425;
	mov.u32 	%r269, %r98;
$L__BB0_100:
	setp.lt.u32 	%p87, %r10, 3;
	@%p87 bra 	$L__BB0_102;
$L__BB0_101:
	mul.wide.u32 	%rd305, %r269, 8;
	add.s64 	%rd306, %rd350, %rd305;
	ld.global.f64 	%fd426, [%rd306];
	add.s64 	%rd307, %rd18, %rd305;
	st.global.f64 	[%rd307], %fd426;
	add.s32 	%r220, %r269, %r7;
	mul.wide.s32 	%rd308, %r220, 8;
	add.s64 	%rd309, %rd350, %rd308;
	ld.global.f64 	%fd427, [%rd309];
	add.s64 	%rd310, %rd18, %rd308;
	st.global.f64 	[%rd310], %fd427;
	add.s32 	%r221, %r269, %r2;
	mul.wide.u32 	%rd311, %r221, 8;
	add.s64 	%rd312, %rd350, %rd311;
	ld.global.f64 	%fd428, [%rd312];
	add.s64 	%rd313, %rd18, %rd311;
	st.global.f64 	[%rd313], %fd428;
	shl.b32 	%r222, %r2, 3;
	cvt.u64.u32 	%rd314, %r222;
	add.s64 	%rd315, %rd309, %rd314;
	ld.global.f64 	%fd429, [%rd315];
	add.s64 	%rd316, %rd310, %rd314;
	st.global.f64 	[%rd316], %fd429;
	add.s32 	%r223, %r221, %r2;
	mul.wide.u32 	%rd317, %r223, 8;
	add.s64 	%rd318, %rd350, %rd317;
	ld.global.f64 	%fd430, [%rd318];
	add.s64 	%rd319, %rd18, %rd317;
	st.global.f64 	[%rd319], %fd430;
	add.s64 	%rd320, %rd315, %rd314;
	ld.global.f64 	%fd431, [%rd320];
	add.s64 	%rd321, %rd316, %rd314;
	st.global.f64 	[%rd321], %fd431;
	add.s32 	%r224, %r223, %r2;
	mul.wide.u32 	%rd322, %r224, 8;
	add.s64 	%rd323, %rd350, %rd322;
	ld.global.f64 	%fd432, [%rd323];
	add.s64 	%rd324, %rd18, %rd322;
	st.global.f64 	[%rd324], %fd432;
	add.s64 	%rd325, %rd320, %rd314;
	ld.global.f64 	%fd433, [%rd325];
	add.s64 	%rd326, %rd321, %rd314;
	st.global.f64 	[%rd326], %fd433;
	add.s32 	%r269, %r224, %r2;
	setp.lt.s32 	%p88, %r269, %r109;
	@%p88 bra 	$L__BB0_101;
$L__BB0_102:
	setp.ge.s32 	%p89, %r1, %r8;
	barrier.sync 	0;
	mov.f64 	%fd498, 0d0000000000000000;
	@%p89 bra 	$L__BB0_109;
	and.b32  	%r225, %r11, 3;
	setp.eq.s32 	%p90, %r225, 3;
	mov.f64 	%fd498, 0d0000000000000000;
	mov.u32 	%r271, %r1;
	@%p90 bra 	$L__BB0_107;
	setp.eq.s32 	%p91, %r225, 0;
	ld.global.f64 	%fd437, [%rd57];
	ld.global.f64 	%fd438, [%rd56];
	sub.f64 	%fd439, %fd437, %fd438;
	abs.f64 	%fd440, %fd439;
	max.f64 	%fd498, %fd440, 0d0000000000000000;
	mov.u32 	%r271, %r54;
	@%p91 bra 	$L__BB0_107;
	setp.eq.s32 	%p92, %r225, 1;
	ld.global.f64 	%fd441, [%rd59];
	ld.global.f64 	%fd442, [%rd58];
	sub.f64 	%fd443, %fd441, %fd442;
	abs.f64 	%fd444, %fd443;
	setp.gt.f64 	%p93, %fd444, %fd498;
	selp.f64 	%fd498, %fd444, %fd498, %p93;
	mov.u32 	%r271, %r55;
	@%p92 bra 	$L__BB0_107;
	ld.global.f64 	%fd445, [%rd61];
	ld.global.f64 	%fd446, [%rd60];
	sub.f64 	%fd447, %fd445, %fd446;
	abs.f64 	%fd448, %fd447;
	setp.gt.f64 	%p94, %fd448, %fd498;
	selp.f64 	%fd498, %fd448, %fd498, %p94;
	mov.u32 	%r271, %r98;
$L__BB0_107:
	setp.lt.u32 	%p95, %r11, 3;
	@%p95 bra 	$L__BB0_109;
$L__BB0_108:
	mul.wide.u32 	%rd327, %r271, 8;
	add.s64 	%rd328, %rd18, %rd327;
	ld.global.f64 	%fd449, [%rd328];
	add.s64 	%rd329, %rd350, %rd327;
	ld.global.f64 	%fd450, [%rd329];
	sub.f64 	%fd451, %fd449, %fd450;
	abs.f64 	%fd452, %fd451;
	setp.gt.f64 	%p96, %fd452, %fd498;
	selp.f64 	%fd453, %fd452, %fd498, %p96;
	add.s32 	%r228, %r271, %r2;
	mul.wide.u32 	%rd330, %r228, 8;
	add.s64 	%rd331, %rd18, %rd330;
	ld.global.f64 	%fd454, [%rd331];
	add.s64 	%rd332, %rd350, %rd330;
	ld.global.f64 	%fd455, [%rd332];
	sub.f64 	%fd456, %fd454, %fd455;
	abs.f64 	%fd457, %fd456;
	setp.gt.f64 	%p97, %fd457, %fd453;
	selp.f64 	%fd458, %fd457, %fd453, %p97;
	add.s32 	%r229, %r228, %r2;
	mul.wide.u32 	%rd333, %r229, 8;
	add.s64 	%rd334, %rd18, %rd333;
	ld.global.f64 	%fd459, [%rd334];
	add.s64 	%rd335, %rd350, %rd333;
	ld.global.f64 	%fd460, [%rd335];
	sub.f64 	%fd461, %fd459, %fd460;
	abs.f64 	%fd462, %fd461;
	setp.gt.f64 	%p98, %fd462, %fd458;
	selp.f64 	%fd463, %fd462, %fd458, %p98;
	add.s32 	%r230, %r229, %r2;
	mul.wide.u32 	%rd336, %r230, 8;
	add.s64 	%rd337, %rd18, %rd336;
	ld.global.f64 	%fd464, [%rd337];
	add.s64 	%rd338, %rd350, %rd336;
	ld.global.f64 	%fd465, [%rd338];
	sub.f64 	%fd466, %fd464, %fd465;
	abs.f64 	%fd467, %fd466;
	setp.gt.f64 	%p99, %fd467, %fd463;
	selp.f64 	%fd498, %fd467, %fd463, %p99;
	add.s32 	%r271, %r230, %r2;
	setp.lt.s32 	%p100, %r271, %r8;
	@%p100 bra 	$L__BB0_108;
$L__BB0_109:
	setp.lt.u32 	%p101, %r2, 2;
	shl.b32 	%r231, %r1, 3;
	mov.u32 	%r232, smax;
	add.s32 	%r233, %r232, %r231;
	st.shared.f64 	[%r233], %fd498;
	bar.sync 	0;
	@%p101 bra 	$L__BB0_114;
	mov.u32 	%r273, %r2;
$L__BB0_111:
	shr.u32 	%r106, %r273, 1;
	setp.ge.u32 	%p102, %r1, %r106;
	@%p102 bra 	$L__BB0_113;
	ld.shared.f64 	%fd468, [%r233];
	shl.b32 	%r237, %r106, 3;
	add.s32 	%r238, %r233, %r237;
	ld.shared.f64 	%fd469, [%r238];
	max.f64 	%fd470, %fd468, %fd469;
	st.shared.f64 	[%r233], %fd470;
$L__BB0_113:
	bar.sync 	0;
	setp.gt.u32 	%p103, %r273, 3;
	mov.u32 	%r273, %r106;
	@%p103 bra 	$L__BB0_111;
$L__BB0_114:
	setp.ne.s32 	%p104, %r1, 0;
	@%p104 bra 	$L__BB0_119;
	ld.shared.f64 	%fd85, [smax];
	ld.global.u64 	%rd355, [%rd11];
$L__BB0_116:
	mov.b64 	%fd471, %rd355;
	setp.le.f64 	%p105, %fd85, %fd471;
	@%p105 bra 	$L__BB0_118;
	mov.b64 	%rd339, %fd85;
	atom.relaxed.global.cas.b64 	%rd64, [%rd11], %rd355, %rd339;
	setp.ne.s64 	%p106, %rd355, %rd64;
	mov.u64 	%rd355, %rd64;
	@%p106 bra 	$L__BB0_116;
$L__BB0_118:
	ld.param.u64 	%rd348, [picard_kernel_double_param_23];
	add.s32 	%r239, %r243, 1;
	cvta.to.global.u64 	%rd340, %rd348;
	st.global.u32 	[%rd340], %r239;
$L__BB0_119:
	ld.param.f64 	%fd474, [picard_kernel_double_param_11];
	barrier.sync 	0;
	ld.global.f64 	%fd472, [%rd11];
	setp.le.f64 	%p107, %fd472, %fd474;
	@%p107 bra 	$L__BB0_123;
	setp.ne.s32 	%p108, %r1, 0;
	@%p108 bra 	$L__BB0_122;
	mov.b64 	%rd341, 0;
	st.global.u64 	[%rd11], %rd341;
$L__BB0_122:
	ld.param.u32 	%r242, [picard_kernel_double_param_10];
	barrier.sync 	0;
	barrier.sync 	0;
	add.s32 	%r243, %r243, 1;
	setp.ne.s32 	%p109, %r243, %r242;
	mov.u64 	%rd349, %rd350;
	mov.u64 	%rd350, %rd18;
	@%p109 bra 	$L__BB0_7;
$L__BB0_123:
	ret;

}


// ===== COMPILED SASS (sm_100) =====

	.target	sm_100

	.elftype	@"ET_EXEC"


//--------------------- .note.nv.tkinfo           --------------------------
	.section	.note.nv.tkinfo,"",@"SHT_NOTE"
	.sectionflags	@"SHF_NOTE_NV_TKINFO"
	.tkinfo
        /*0018*/ 	.word	0x00000002
        /*0030*/ 	.string	""
        /*0030*/ 	.string	"ptxas"
        /*0030*/ 	.string	"Cuda compilation tools, release 13.0, V13.0.88"
        /*0030*/ 	.string	"Build cuda_13.0.r13.0/compiler.36424714_0"
        /*0030*/ 	.string	"-arch sm_100 -m 64 "



//--------------------- .note.nv.cuinfo           --------------------------
	.section	.note.nv.cuinfo,"",@"SHT_NOTE"
	.sectionflags	@"SHF_NOTE_NV_CUINFO"
        /*0018*/ 	.short	0x0002
        /*001a*/ 	.short	0x0064
        /*001c*/ 	.short	0x0082
	.zero		2


//--------------------- .nv.info                  --------------------------
	.section	.nv.info,"",@"SHT_CUDA_INFO"
	.align	4


	//----- nvinfo : EIATTR_REGCOUNT
	.align		4
        /*0000*/ 	.byte	0x04, 0x2f
        /*0002*/ 	.short	(.L_1 - .L_0)
	.align		4
.L_0:
        /*0004*/ 	.word	index@(picard_kernel_double)
        /*0008*/ 	.word	0x00000046


	//----- nvinfo : EIATTR_FRAME_SIZE
	.align		4
.L_1:
        /*000c*/ 	.byte	0x04, 0x11
        /*000e*/ 	.short	(.L_3 - .L_2)
	.align		4
.L_2:
        /*0010*/ 	.word	index@($__internal_1_$__cuda_sm20_dsqrt_rn_f64_mediumpath_v1)
        /*0014*/ 	.word	0x00000000


	//----- nvinfo : EIATTR_FRAME_SIZE
	.align		4
.L_3:
        /*0018*/ 	.byte	0x04, 0x11
        /*001a*/ 	.short	(.L_5 - .L_4)
	.align		4
.L_4:
        /*001c*/ 	.word	index@($__internal_0_$__cuda_sm20_div_rn_f64_full)
        /*0020*/ 	.word	0x00000000


	//----- nvinfo : EIATTR_FRAME_SIZE
	.align		4
.L_5:
        /*0024*/ 	.byte	0x04, 0x11
        /*0026*/ 	.short	(.L_7 - .L_6)
	.align		4
.L_6:
        /*0028*/ 	.word	index@(picard_kernel_double)
        /*002c*/ 	.word	0x00000000


	//----- nvinfo : EIATTR_MIN_STACK_SIZE
	.align		4
.L_7:
        /*0030*/ 	.byte	0x04, 0x12
        /*0032*/ 	.short	(.L_9 - .L_8)
	.align		4
.L_8:
        /*0034*/ 	.word	index@(picard_kernel_double)
        /*0038*/ 	.word	0x00000000
.L_9:


//--------------------- .nv.compat                --------------------------
	.section	.nv.compat,"",@"SHT_CUDA_COMPAT_INFO"
	.align	4
        /*0000*/ 	.byte	0x02, 0x09, 0x00, 0x00, 0x02, 0x02, 0x01, 0x00, 0x02, 0x05, 0x05, 0x00, 0x03, 0x07, 0x01, 0x01
        /*0010*/ 	.byte	0x02, 0x03, 0x00, 0x00, 0x02, 0x06, 0x01, 0x00, 0x04, 0x0b, 0x08, 0x00, 0x01, 0x00, 0x00, 0x00
        /*0020*/ 	.byte	0x00, 0x00, 0x00, 0x00


//--------------------- .nv.info.picard_kernel_double --------------------------
	.section	.nv.info.picard_kernel_double,"",@"SHT_CUDA_INFO"
	.sectionflags	@""
	.align	4


	//----- nvinfo : EIATTR_CUDA_API_VERSION
	.align		4
        /*0000*/ 	.byte	0x04, 0x37
        /*0002*/ 	.short	(.L_11 - .L_10)
.L_10:
        /*0004*/ 	.word	0x00000082


	//----- nvinfo : EIATTR_KPARAM_INFO
	.align		4
.L_11:
        /*0008*/ 	.byte	0x04, 0x17
        /*000a*/ 	.short	(.L_13 - .L_12)
.L_12:
        /*000c*/ 	.word	0x00000000
        /*0010*/ 	.short	0x0017
        /*0012*/ 	.short	0x00b0
        /*0014*/ 	.byte	0x00, 0xf5, 0x21, 0x00


	//----- nvinfo : EIATTR_KPARAM_INFO
	.align		4
.L_13:
        /*0018*/ 	.byte	0x04, 0x17
        /*001a*/ 	.short	(.L_15 - .L_14)
.L_14:
        /*001c*/ 	.word	0x00000000
        /*0020*/ 	.short	0x0016
        /*0022*/ 	.short	0x00a8
        /*0024*/ 	.byte	0x00, 0xf5, 0x21, 0x00


	//----- nvinfo : EIATTR_KPARAM_INFO
	.align		4
.L_15:
        /*0028*/ 	.byte	0x04, 0x17
        /*002a*/ 	.short	(.L_17 - .L_16)
.L_16:
        /*002c*/ 	.word	0x00000000
        /*0030*/ 	.short	0x0015
        /*0032*/ 	.short	0x00a0
        /*0034*/ 	.byte	0x00, 0xf5, 0x21, 0x00


	//----- nvinfo : EIATTR_KPARAM_INFO
	.align		4
.L_17:
        /*0038*/ 	.byte	0x04, 0x17
        /*003a*/ 	.short	(.L_19 - .L_18)
.L_18:
        /*003c*/ 	.word	0x00000000
        /*0040*/ 	.short	0x0014
        /*0042*/ 	.short	0x0098
        /*0044*/ 	.byte	0x00, 0xf5, 0x21, 0x00


	//----- nvinfo : EIATTR_KPARAM_INFO
	.align		4
.L_19:
        /*0048*/ 	.byte	0x04, 0x17
        /*004a*/ 	.short	(.L_21 - .L_20)
.L_20:
        /*004c*/ 	.word	0x00000000
        /*0050*/ 	.short	0x0013
        /*0052*/ 	.short	0x0090
        /*0054*/ 	.byte	0x00, 0xf5, 0x21, 0x00


	//----- nvinfo : EIATTR_KPARAM_INFO
	.align		4
.L_21:
        /*0058*/ 	.byte	0x04, 0x17
        /*005a*/ 	.short	(.L_23 - .L_22)
.L_22:
        /*005c*/ 	.word	0x00000000
        /*0060*/ 	.short	0x0012
        /*0062*/ 	.short	0x0088
        /*0064*/ 	.byte	0x00, 0xf5, 0x21, 0x00


	//----- nvinfo : EIATTR_KPARAM_INFO
	.align		4
.L_23:
        /*0068*/ 	.byte	0x04, 0x17
        /*006a*/ 	.short	(.L_25 - .L_24)
.L_24:
        /*006c*/ 	.word	0x00000000
        /*0070*/ 	.short	0x0011
        /*0072*/ 	.short	0x0080
        /*0074*/ 	.byte	0x00, 0xf5, 0x21, 0x00


	//----- nvinfo : EIATTR_KPARAM_INFO
	.align		4
.L_25:
        /*0078*/ 	.byte	0x04, 0x17
        /*007a*/ 	.short	(.L_27 - .L_26)
.L_26:
        /*007c*/ 	.word	0x00000000
        /*0080*/ 	.short	0x0010
        /*0082*/ 	.short	0x0078
        /*0084*/ 	.byte	0x00, 0xf5, 0x21, 0x00


	//----- nvinfo : EIATTR_KPARAM_INFO
	.align		4
.L_27:
        /*0088*/ 	.byte	0x04, 0x17
        /*008a*/ 	.short	(.L_29 - .L_28)
.L_28:
        /*008c*/ 	.word	0x00000000
        /*0090*/ 	.short	0x000f
        /*0092*/ 	.short	0x0070
        /*0094*/ 	.byte	0x00, 0xf5, 0x21, 0x00


	//----- nvinfo : EIATTR_KPARAM_INFO
	.align		4
.L_29:
        /*0098*/ 	.byte	0x04, 0x17
        /*009a*/ 	.short	(.L_31 - .L_30)
.L_30:
        /*009c*/ 	.word	0x00000000
        /*00a0*/ 	.short	0x000e
        /*00a2*/ 	.short	0x0068
        /*00a4*/ 	.byte	0x00, 0xf5, 0x21, 0x00


	//----- nvinfo : EIATTR_KPARAM_INFO
	.align		4
.L_31:
        /*00a8*/ 	.byte	0x04, 0x17
        /*00aa*/ 	.short	(.L_33 - .L_32)
.L_32:
        /*00ac*/ 	.word	0x00000000
        /*00b0*/ 	.short	0x000d
        /*00b2*/ 	.short	0x0060
        /*00b4*/ 	.byte	0x00, 0xf5, 0x21, 0x00


	//----- nvinfo : EIATTR_KPARAM_INFO
	.align		4
.L_33:
        /*00b8*/ 	.byte	0x04, 0x17
        /*00ba*/ 	.short	(.L_35 - .L_34)
.L_34:
        /*00bc*/ 	.word	0x00000000
        /*00c0*/ 	.short	0x000c
        /*00c2*/ 	.short	0x0058
        /*00c4*/ 	.byte	0x00, 0xf5, 0x21, 0x00


	//----- nvinfo : EIATTR_KPARAM_INFO
	.align		4
.L_35:
        /*00c8*/ 	.byte	0x04, 0x17
        /*00ca*/ 	.short	(.L_37 - .L_36)
.L_36:
        /*00cc*/ 	.word	0x00000000
        /*00d0*/ 	.short	0x000b
        /*00d2*/ 	.short	0x0050
        /*00d4*/ 	.byte	0x00, 0xf0, 0x21, 0x00


	//----- nvinfo : EIATTR_KPARAM_INFO
	.align		4
.L_37:
        /*00d8*/ 	.byte	0x04, 0x17
        /*00da*/ 	.short	(.L_39 - .L_38)
.L_38:
        /*00dc*/ 	.word	0x00000000
        /*00e0*/ 	.short	0x000a
        /*00e2*/ 	.short	0x0048
        /*00e4*/ 	.byte	0x00, 0xf0, 0x11, 0x00


	//----- nvinfo : EIATTR_KPARAM_INFO
	.align		4
.L_39:
        /*00e8*/ 	.byte	0x04, 0x17
        /*00ea*/ 	.short	(.L_41 - .L_40)
.L_40:
        /*00ec*/ 	.word	0x00000000
        /*00f0*/ 	.short	0x0009
        /*00f2*/ 	.short	0x0040
        /*00f4*/ 	.byte	0x00, 0xf0, 0x21, 0x00


	//----- nvinfo : EIATTR_KPARAM_INFO
	.align		4
.L_41:
        /*00f8*/ 	.byte	0x04, 0x17
        /*00fa*/ 	.short	(.L_43 - .L_42)
.L_42:
        /*00fc*/ 	.word	0x00000000
        /*0100*/ 	.short	0x0008
        /*0102*/ 	.short	0x0038
        /*0104*/ 	.byte	0x00, 0xf0, 0x21, 0x00


	//----- nvinfo : EIATTR_KPARAM_INFO
	.align		4
.L_43:
        /*0108*/ 	.byte	0x04, 0x17
        /*010a*/ 	.short	(.L_45 - .L_44)
.L_44:
        /*010c*/ 	.word	0x00000000
        /*0110*/ 	.short	0x0007
        /*0112*/ 	.short	0x0030
        /*0114*/ 	.byte	0x00, 0xf0, 0x21, 0x00


	//----- nvinfo : EIATTR_KPARAM_INFO
	.align		4
.L_45:
        /*0118*/ 	.byte	0x04, 0x17
        /*011a*/ 	.short	(.L_47 - .L_46)
.L_46:
        /*011c*/ 	.word	0x00000000
        /*0120*/ 	.short	0x0006
        /*0122*/ 	.short	0x0028
        /*0124*/ 	.byte	0x00, 0xf0, 0x21, 0x00


	//----- nvinfo : EIATTR_KPARAM_INFO
	.align		4
.L_47:
        /*0128*/ 	.byte	0x04, 0x17
        /*012a*/ 	.short	(.L_49 - .L_48)
.L_48:
        /*012c*/ 	.word	0x00000000
        /*0130*/ 	.short	0x0005
        /*0132*/ 	.short	0x0020
        /*0134*/ 	.byte	0x00, 0xf0, 0x21, 0x00


	//----- nvinfo : EIATTR_KPARAM_INFO
	.align		4
.L_49:
        /*0138*/ 	.byte	0x04, 0x17
        /*013a*/ 	.short	(.L_51 - .L_50)
.L_50:
        /*013c*/ 	.word	0x00000000
        /*0140*/ 	.short	0x0004
        /*0142*/ 	.short	0x001c
        /*0144*/ 	.byte	0x00, 0xf0, 0x11, 0x00


	//----- nvinfo : EIATTR_KPARAM_INFO
	.align		4
.L_51:
        /*0148*/ 	.byte	0x04, 0x17
        /*014a*/ 	.short	(.L_53 - .L_52)
.L_52:
        /*014c*/ 	.word	0x00000000
        /*0150*/ 	.short	0x0003
        /*0152*/ 	.short	0x0018
        /*0154*/ 	.byte	0x00, 0xf0, 0x11, 0x00


	//----- nvinfo : EIATTR_KPARAM_INFO
	.align		4
.L_53:
        /*0158*/ 	.byte	0x04, 0x17
        /*015a*/ 	.short	(.L_55 - .L_54)
.L_54:
        /*015c*/ 	.word	0x00000000
        /*0160*/ 	.short	0x0002
        /*0162*/ 	.short	0x0010
        /*0164*/ 	.byte	0x00, 0xf5, 0x21, 0x00


	//----- nvinfo : EIATTR_KPARAM_INFO
	.align		4
.L_55:
        /*0168*/ 	.byte	0x04, 0x17
        /*016a*/ 	.short	(.L_57 - .L_56)
.L_56:
        /*016c*/ 	.word	0x00000000
        /*0170*/ 	.short	0x0001
        /*0172*/ 	.short	0x0008
        /*0174*/ 	.byte	0x00, 0xf5, 0x21, 0x00


	//----- nvinfo : EIATTR_KPARAM_INFO
	.align		4
.L_57:
        /*0178*/ 	.byte	0x04, 0x17
        /*017a*/ 	.short	(.L_59 - .L_58)
.L_58:
        /*017c*/ 	.word	0x00000000
        /*0180*/ 	.short	0x0000
        /*0182*/ 	.short	0x0000
        /*0184*/ 	.byte	0x00, 0xf5, 0x21, 0x00


	//----- nvinfo : EIATTR_SPARSE_MMA_MASK
	.align		4
.L_59:
        /*0188*/ 	.byte	0x03, 0x50
        /*018a*/ 	.short	0x0000


	//----- nvinfo : EIATTR_MAXREG_COUNT
	.align		4
        /*018c*/ 	.byte	0x03, 0x1b
        /*018e*/ 	.short	0x00ff


	//----- nvinfo : EIATTR_NUM_BARRIERS
	.align		4
        /*0190*/ 	.byte	0x02, 0x4c
        /*0192*/ 	.byte	0x01
	.zero		1


	//----- nvinfo : EIATTR_MERCURY_ISA_VERSION
	.align		4
        /*0194*/ 	.byte	0x03, 0x5f
        /*0196*/ 	.short	0x0101


	//----- nvinfo : EIATTR_COOP_GROUP_MASK_REGIDS
	.align		4
        /*0198*/ 	.byte	0x04, 0x29
        /*019a*/ 	.short	(.L_61 - .L_60)


	//   ....[0]....
.L_60:
        /*019c*/ 	.word	0xffffffff


	//   ....[1]....
        /*01a0*/ 	.word	0xffffffff


	//   ....[2]....
        /*01a4*/ 	.word	0xffffffff


	//   ....[3]....
        /*01a8*/ 	.word	0xffffffff


	//   ....[4]....
        /*01ac*/ 	.word	0xffffffff


	//   ....[5]....
        /*01b0*/ 	.word	0xffffffff


	//   ....[6]....
        /*01b4*/ 	.word	0xffffffff


	//   ....[7]....
        /*01b8*/ 	.word	0xffffffff


	//   ....[8]....
        /*01bc*/ 	.word	0xffffffff


	//   ....[9]....
        /*01c0*/ 	.word	0xffffffff


	//   ....[10]....
        /*01c4*/ 	.word	0xffffffff


	//   ....[11]....
        /*01c8*/ 	.word	0x05000013


	//   ....[12]....
        /*01cc*/ 	.word	0x05000013


	//   ....[13]....
        /*01d0*/ 	.word	0x05000013


	//   ....[14]....
        /*01d4*/ 	.word	0x05000013


	//   ....[15]....
        /*01d8*/ 	.word	0x05000013


	//   ....[16]....
        /*01dc*/ 	.word	0x05000013


	//   ....[17]....
        /*01e0*/ 	.word	0x05000013


	//   ....[18]....
        /*01e4*/ 	.word	0x05000013


	//   ....[19]....
        /*01e8*/ 	.word	0x05000013


	//   ....[20]....
        /*01ec*/ 	.word	0x05000013


	//----- nvinfo : EIATTR_COOP_GROUP_INSTR_OFFSETS
	.align		4
.L_61:
        /*01f0*/ 	.byte	0x04, 0x28
        /*01f2*/ 	.short	(.L_63 - .L_62)


	//   ....[0]....
.L_62:
        /*01f4*/ 	.word	0x000001a0


	//   ....[1]....
        /*01f8*/ 	.word	0x00000d00


	//   ....[2]....
        /*01fc*/ 	.word	0x00001c00


	//   ....[3]....
        /*0200*/ 	.word	0x00003e80


	//   ....[4]....
        /*0204*/ 	.word	0x00006100


	//   ....[5]....
        /*0208*/ 	.word	0x00007580


	//   ....[6]....
        /*020c*/ 	.word	0x00007a40


	//   ....[7]....
        /*0210*/ 	.word	0x00008030


	//   ....[8]....
        /*0214*/ 	.word	0x00008940


	//   ....[9]....
        /*0218*/ 	.word	0x000089b0


	//   ....[10]....
        /*021c*/ 	.word	0x000089c0


	//   ....[11]....
        /*0220*/ 	.word	0x00008ac0


	//   ....[12]....
        /*0224*/ 	.word	0x00008b70


	//   ....[13]....
        /*0228*/ 	.word	0x00008c20


	//   ....[14]....
        /*022c*/ 	.word	0x00008cd0


	//   ....[15]....
        /*0230*/ 	.word	0x00008d80


	//   ....[16]....
        /*0234*/ 	.word	0x00008e30


	//   ....[17]....
        /*0238*/ 	.word	0x00008ee0


	//   ....[18]....
        /*023c*/ 	.word	0x00008fa0


	//   ....[19]....
        /*0240*/ 	.word	0x000090a0


	//   ....[20]....
        /*0244*/ 	.word	0x00009130


	//----- nvinfo : EIATTR_VRC_CTA_INIT_COUNT
	.align		4
.L_63:
        /*0248*/ 	.byte	0x02, 0x4a
	.zero		1
	.zero		1


	//----- nvinfo : EIATTR_EXIT_INSTR_OFFSETS
	.align		4
        /*024c*/ 	.byte	0x04, 0x1c
        /*024e*/ 	.short	(.L_65 - .L_64)


	//   ....[0]....
.L_64:
        /*0250*/ 	.word	0x000000d0


	//   ....[1]....
        /*0254*/ 	.word	0x00000120


	//   ....[2]....
        /*0258*/ 	.word	0x000001b0


	//   ....[3]....
        /*025c*/ 	.word	0x00008980


	//   ....[4]....
        /*0260*/ 	.word	0x00008a50


	//   ....[5]....
        /*0264*/ 	.word	0x00009010


	//----- nvinfo : EIATTR_CRS_STACK_SIZE
	.align		4
.L_65:
        /*0268*/ 	.byte	0x04, 0x1e
        /*026a*/ 	.short	(.L_67 - .L_66)
.L_66:
        /*026c*/ 	.word	0x00000000


	//----- nvinfo : EIATTR_CBANK_PARAM_SIZE
	.align		4
.L_67:
        /*0270*/ 	.byte	0x03, 0x19
        /*0272*/ 	.short	0x00b8


	//----- nvinfo : EIATTR_PARAM_CBANK
	.align		4
        /*0274*/ 	.byte	0x04, 0x0a
        /*0276*/ 	.short	(.L_69 - .L_68)
	.align		4
.L_68:
        /*0278*/ 	.word	index@(.nv.constant0.picard_kernel_double)
        /*027c*/ 	.short	0x0380
        /*027e*/ 	.short	0x00b8


	//----- nvinfo : EIATTR_SW_WAR
	.align		4
.L_69:
        /*0280*/ 	.byte	0x04, 0x36
        /*0282*/ 	.short	(.L_71 - .L_70)
.L_70:
        /*0284*/ 	.word	0x00000008
.L_71:


//--------------------- .nv.callgraph             --------------------------
	.section	.nv.callgraph,"",@"SHT_CUDA_CALLGRAPH"
	.align	4
	.sectionentsize	8
	.align		4
        /*0000*/ 	.word	0x00000000
	.align		4
        /*0004*/ 	.word	0xffffffff
	.align		4
        /*0008*/ 	.word	0x00000000
	.align		4
        /*000c*/ 	.word	0xfffffffe
	.align		4
        /*0010*/ 	.word	0x00000000
	.align		4
        /*0014*/ 	.word	0xfffffffd
	.align		4
        /*0018*/ 	.word	0x00000000
	.align		4
        /*001c*/ 	.word	0xfffffffc


//--------------------- .text.picard_kernel_double --------------------------
	.section	.text.picard_kernel_double,"ax",@progbits
	.align	128
        .global         picard_kernel_double
        .type           picard_kernel_double,@function
        .size           picard_kernel_double,(.L_x_194 - picard_kernel_double)
        .other          picard_kernel_double,@"STO_CUDA_ENTRY STV_DEFAULT"
picard_kernel_double:
.text.picard_kernel_double:
[----:B------:R-:W-:Y:S01]  /*0000*/  LDC R1, c[0x0][0x37c] ;  /* 0x0000df00ff017b82 */ /* 0x000fe20000000800 */
[----:B------:R-:W0:Y:S01]  /*0010*/  LDCU.64 UR4, c[0x0][0x398] ;  /* 0x00007300ff0477ac */ /* 0x000e220008000a00 */
[----:B------:R-:W1:Y:S01]  /*0020*/  S2R R18, SR_TID.X ;  /* 0x0000000000127919 */ /* 0x000e620000002100 */
[----:B------:R-:W2:Y:S01]  /*0030*/  LDCU.64 UR24, c[0x0][0x358] ;  /* 0x00006b00ff1877ac */ /* 0x000ea20008000a00 */
[----:B0-----:R-:W-:Y:S02]  /*0040*/  UISETP.LT.AND UP0, UPT, UR4, 0x2, UPT ;  /* 0x000000020400788c */ /* 0x001fe4000bf01270 */
[----:B------:R-:W-:Y:S02]  /*0050*/  UISETP.LT.AND UP1, UPT, UR4, UR5, UPT ;  /* 0x000000050400728c */ /* 0x000fe4000bf21270 */
[----:B------:R-:W-:Y:S02]  /*0060*/  USEL UR12, UR4, 0x2, !UP0 ;  /* 0x00000002040c7887 */ /* 0x000fe4000c000000 */
[----:B------:R-:W-:-:S02]  /*0070*/  USEL UR4, UR4, UR5, UP1 ;  /* 0x0000000504047287 */ /* 0x000fc40008800000 */
[----:B------:R-:W-:-:S04]  /*0080*/  UIADD3 UR26, UPT, UPT, UR12, -0x2, URZ ;  /* 0xfffffffe0c1a7890 */ /* 0x000fc8000fffe0ff */
[----:B------:R-:W-:Y:S02]  /*0090*/  ISETP.LT.AND P1, PT, RZ, UR4, PT ;  /* 0x00000004ff007c0c */ /* 0x000fe4000bf21270 */
[----:B------:R-:W-:-:S13]  /*00a0*/  ISETP.NE.AND P0, PT, RZ, UR26, PT ;  /* 0x0000001aff007c0c */ /* 0x000fda000bf05270 */
[----:B-12---:R-:W-:Y:S05]  /*00b0*/  @P0 BRA P1, `(.L_x_0) ;  /* 0x00000000001c0947 */ /* 0x006fea0000800000 */
[----:B------:R-:W-:-:S13]  /*00c0*/  ISETP.NE.AND P0, PT, R18, RZ, PT ;  /* 0x000000ff1200720c */ /* 0x000fda0003f05270 */
[----:B------:R-:W-:Y:S05]  /*00d0*/  @P0 EXIT ;  /* 0x000000000000094d */ /* 0x000fea0003800000 */
[----:B------:R-:W0:Y:S08]  /*00e0*/  LDC.64 R2, c[0x0][0x428] ;  /* 0x00010a00ff027b82 */ /* 0x000e300000000a00 */
[----:B------:R-:W1:Y:S01]  /*00f0*/  LDC.64 R4, c[0x0][0x430] ;  /* 0x00010c00ff047b82 */ /* 0x000e620000000a00 */
[----:B0-----:R-:W-:Y:S04]  /*0100*/  STG.E.64 desc[UR24][R2.64], RZ ;  /* 0x000000ff02007986 */ /* 0x001fe8000c101b18 */
[----:B-1----:R-:W-:Y:S01]  /*0110*/  STG.E desc[UR24][R4.64], RZ ;  /* 0x000000ff04007986 */ /* 0x002fe2000c101918 */
[----:B------:R-:W-:Y:S05]  /*0120*/  EXIT ;  /* 0x000000000000794d */ /* 0x000fea0003800000 */
.L_x_0:
[----:B------:R-:W-:Y:S01]  /*0130*/  ISETP.NE.AND P1, PT, R18, RZ, PT ;  /* 0x000000ff1200720c */ /* 0x000fe20003f25270 */
[----:B------:R-:W0:-:S12]  /*0140*/  LDC R0, c[0x0][0x3c8] ;  /* 0x0000f200ff007b82 */ /* 0x000e180000000800 */
[----:B------:R-:W1:Y:S08]  /*0150*/  @!P1 LDC.64 R2, c[0x0][0x428] ;  /* 0x00010a00ff029b82 */ /* 0x000e700000000a00 */
[----:B------:R-:W2:Y:S01]  /*0160*/  @!P1 LDC.64 R4, c[0x0][0x430] ;  /* 0x00010c00ff049b82 */ /* 0x000ea20000000a00 */
[----:B0-----:R-:W-:Y:S01]  /*0170*/  ISETP.GE.AND P0, PT, R0, 0x1, PT ;  /* 0x000000010000780c */ /* 0x001fe20003f06270 */
[----:B-1----:R0:W-:Y:S04]  /*0180*/  @!P1 STG.E.64 desc[UR24][R2.64], RZ ;  /* 0x000000ff02009986 */ /* 0x0021e8000c101b18 */
[----:B--2---:R0:W-:Y:S02]  /*0190*/  @!P1 STG.E desc[UR24][R4.64], RZ ;  /* 0x000000ff04009986 */ /* 0x0041e4000c101918 */
[----:B------:R-:W-:Y:S06]  /*01a0*/  BAR.SYNC.DEFER_BLOCKING 0x0 ;  /* 0x0000000000007b1d */ /* 0x000fec0000010000 */
[----:B------:R-:W-:Y:S05]  /*01b0*/  @!P0 EXIT ;  /* 0x000000000000894d */ /* 0x000fea0003800000 */
[----:B------:R-:W1:Y:S01]  /*01c0*/  LDCU UR4, c[0x0][0x3b4] ;  /* 0x00007680ff0477ac */ /* 0x000e620008000800 */
[----:B------:R-:W2:Y:S01]  /*01d0*/  LDC.64 R6, c[0x0][0x3b0] ;  /* 0x0000ec00ff067b82 */ /* 0x000ea20000000a00 */
[----:B0-----:R-:W-:Y:S01]  /*01e0*/  IMAD.MOV.U32 R2, RZ, RZ, 0x1 ;  /* 0x00000001ff027424 */ /* 0x001fe200078e00ff */
[----:B------:R-:W0:Y:S06]  /*01f0*/  LDCU.64 UR6, c[0x0][0x3a8] ;  /* 0x00007500ff0677ac */ /* 0x000e2c0008000a00 */
[----:B------:R-:W3:Y:S08]  /*0200*/  LDC R8, c[0x0][0x3ac] ;  /* 0x0000eb00ff087b82 */ /* 0x000ef00000000800 */
[----:B------:R-:W4:Y:S01]  /*0210*/  LDC R17, c[0x0][0x360] ;  /* 0x0000d800ff117b82 */ /* 0x000f220000000800 */
[----:B-1----:R-:W2:Y:S01]  /*0220*/  MUFU.RCP64H R3, UR4 ;  /* 0x0000000400037d08 */ /* 0x002ea20008001800 */
[----:B---3--:R-:W-:Y:S01]  /*0230*/  FSETP.GEU.AND P1, PT, |R8|, 6.5827683646048100446e-37, PT ;  /* 0x036000000800780b */ /* 0x008fe20003f2e200 */
[----:B--2---:R-:W-:-:S08]  /*0240*/  DFMA R4, R2, -R6, 1 ;  /* 0x3ff000000204742b */ /* 0x004fd00000000806 */
[----:B------:R-:W-:-:S08]  /*0250*/  DFMA R4, R4, R4, R4 ;  /* 0x000000040404722b */ /* 0x000fd00000000004 */
[----:B------:R-:W-:-:S08]  /*0260*/  DFMA R4, R2, R4, R2 ;  /* 0x000000040204722b */ /* 0x000fd00000000002 */
[----:B------:R-:W-:-:S08]  /*0270*/  DFMA R2, R4, -R6, 1 ;  /* 0x3ff000000402742b */ /* 0x000fd00000000806 */
[----:B------:R-:W-:-:S08]  /*0280*/  DFMA R2, R4, R2, R4 ;  /* 0x000000020402722b */ /* 0x000fd00000000004 */
[----:B0-----:R-:W-:-:S08]  /*0290*/  DMUL R4, R2, UR6 ;  /* 0x0000000602047c28 */ /* 0x001fd00008000000 */
[----:B------:R-:W-:-:S08]  /*02a0*/  DFMA R6, R4, -R6, UR6 ;  /* 0x0000000604067e2b */ /* 0x000fd00008000806 */
[----:B------:R-:W-:-:S10]  /*02b0*/  DFMA R2, R2, R6, R4 ;  /* 0x000000060202722b */ /* 0x000fd40000000004 */
[----:B------:R-:W-:-:S05]  /*02c0*/  FFMA R0, RZ, UR4, R3 ;  /* 0x00000004ff007c23 */ /* 0x000fca0008000003 */
[----:B------:R-:W-:-:S13]  /*02d0*/  FSETP.GT.AND P0, PT, |R0|, 1.469367938527859385e-39, PT ;  /* 0x001000000000780b */ /* 0x000fda0003f04200 */
[----:B----4-:R-:W-:Y:S05]  /*02e0*/  @P0 BRA P1, `(.L_x_1) ;  /* 0x0000000000280947 */ /* 0x010fea0000800000 */
[----:B------:R-:W0:Y:S01]  /*02f0*/  LDCU.64 UR4, c[0x0][0x3a8] ;  /* 0x00007500ff0477ac */ /* 0x000e220008000a00 */
[----:B------:R-:W-:Y:S01]  /*0300*/  MOV R58, 0x370 ;  /* 0x00000370003a7802 */ /* 0x000fe20000000f00 */
[----:B------:R-:W1:Y:S01]  /*0310*/  LDCU.64 UR6, c[0x0][0x3b0] ;  /* 0x00007600ff0677ac */ /* 0x000e620008000a00 */
[----:B0-----:R-:W-:Y:S01]  /*0320*/  IMAD.U32 R42, RZ, RZ, UR4 ;  /* 0x00000004ff2a7e24 */ /* 0x001fe2000f8e00ff */
[----:B------:R-:W-:Y:S01]  /*0330*/  MOV R43, UR5 ;  /* 0x00000005002b7c02 */ /* 0x000fe20008000f00 */
[----:B-1----:R-:W-:Y:S02]  /*0340*/  IMAD.U32 R46, RZ, RZ, UR6 ;  /* 0x00000006ff2e7e24 */ /* 0x002fe4000f8e00ff */
[----:B------:R-:W-:-:S07]  /*0350*/  IMAD.U32 R45, RZ, RZ, UR7 ;  /* 0x00000007ff2d7e24 */ /* 0x000fce000f8e00ff */
[----:B------:R-:W-:Y:S05]  /*0360*/  CALL.REL.NOINC `($__internal_0_$__cuda_sm20_div_rn_f64_full) ;  /* 0x0000008c00807944 */ /* 0x000fea0003c00000 */
[----:B------:R-:W-:Y:S01]  /*0370*/  MOV R2, R64 ;  /* 0x0000004000027202 */ /* 0x000fe20000000f00 */
[----:B------:R-:W-:-:S07]  /*0380*/  IMAD.MOV.U32 R3, RZ, RZ, R65 ;  /* 0x000000ffff037224 */ /* 0x000fce00078e0041 */
.L_x_1:
[----:B------:R-:W0:Y:S01]  /*0390*/  I2F.U32.RP R6, R17 ;  /* 0x0000001100067306 */ /* 0x000e220000209000 */
[----:B------:R-:W1:Y:S01]  /*03a0*/  LDCU.64 UR10, c[0x0][0x398] ;  /* 0x00007300ff0a77ac */ /* 0x000e620008000a00 */
[----:B------:R-:W-:Y:S01]  /*03b0*/  IMAD.IADD R0, R18, 0x1, R17 ;  /* 0x0000000112007824 */ /* 0x000fe200078e0211 */
[----:B------:R-:W-:Y:S01]  /*03c0*/  MOV R13, RZ ;  /* 0x000000ff000d7202 */ /* 0x000fe20000000f00 */
[----:B------:R-:W2:Y:S01]  /*03d0*/  LDCU.64 UR14, c[0x0][0x388] ;  /* 0x00007100ff0e77ac */ /* 0x000ea20008000a00 */
[----:B------:R-:W3:Y:S01]  /*03e0*/  LDCU.64 UR16, c[0x0][0x380] ;  /* 0x00007000ff1077ac */ /* 0x000ee20008000a00 */
[----:B------:R-:W4:Y:S02]  /*03f0*/  LDCU.128 UR4, c[0x0][0x400] ;  /* 0x00008000ff0477ac */ /* 0x000f240008000c00 */
[----:B0-----:R-:W0:Y:S01]  /*0400*/  MUFU.RCP R6, R6 ;  /* 0x0000000600067308 */ /* 0x001e220000001000 */
[----:B------:R-:W5:Y:S01]  /*0410*/  LDCU.64 UR8, c[0x0][0x3f8] ;  /* 0x00007f00ff0877ac */ /* 0x000f620008000a00 */
[----:B-1----:R-:W-:Y:S01]  /*0420*/  ISETP.GE.U32.AND P0, PT, R0, UR10, PT ;  /* 0x0000000a00007c0c */ /* 0x002fe2000bf06070 */
[----:B------:R-:W-:-:S02]  /*0430*/  UIMAD UR27, UR10, UR11, URZ ;  /* 0x0000000b0a1b72a4 */ /* 0x000fc4000f8e02ff */
[C---:B------:R-:W-:Y:S01]  /*0440*/  ISETP.GE.U32.AND P1, PT, R0.reuse, UR11, PT ;  /* 0x0000000b00007c0c */ /* 0x040fe2000bf26070 */
[----:B--2---:R-:W-:Y:S01]  /*0450*/  IMAD.U32 R40, RZ, RZ, UR14 ;  /* 0x0000000eff287e24 */ /* 0x004fe2000f8e00ff */
[C---:B------:R-:W-:Y:S01]  /*0460*/  VIMNMX.U32 R9, PT, PT, R0.reuse, UR11, !PT ;  /* 0x0000000b00097c48 */ /* 0x040fe2000ffe0000 */
[----:B------:R-:W-:Y:S01]  /*0470*/  IMAD.U32 R41, RZ, RZ, UR15 ;  /* 0x0000000fff297e24 */ /* 0x000fe2000f8e00ff */
[----:B------:R-:W-:Y:S01]  /*0480*/  SEL R16, RZ, 0x1, P0 ;  /* 0x00000001ff107807 */ /* 0x000fe20000000000 */
[----:B---3--:R-:W-:Y:S01]  /*0490*/  IMAD.U32 R39, RZ, RZ, UR17 ;  /* 0x00000011ff277e24 */ /* 0x008fe2000f8e00ff */
[----:B------:R-:W-:Y:S01]  /*04a0*/  ISETP.GE.AND P2, PT, R0, UR27, PT ;  /* 0x0000001b00007c0c */ /* 0x000fe2000bf46270 */
[----:B------:R-:W-:Y:S01]  /*04b0*/  UIADD3 UR28, UPT, UPT, UR12, -0x3, URZ ;  /* 0xfffffffd0c1c7890 */ /* 0x000fe2000fffe0ff */
[----:B------:R-:W-:Y:S01]  /*04c0*/  SEL R15, RZ, 0x1, P1 ;  /* 0x00000001ff0f7807 */ /* 0x000fe20000800000 */
[----:B------:R-:W-:Y:S01]  /*04d0*/  USHF.L.U32 UR11, UR11, 0x3, URZ ;  /* 0x000000030b0b7899 */ /* 0x000fe200080006ff */
[----:B0-----:R-:W-:Y:S01]  /*04e0*/  VIADD R4, R6, 0xffffffe ;  /* 0x0ffffffe06047836 */ /* 0x001fe20000000000 */
[----:B------:R-:W-:Y:S01]  /*04f0*/  VIMNMX R11, PT, PT, R0, UR27, !PT ;  /* 0x0000001b000b7c48 */ /* 0x000fe2000ffe0100 */
[----:B------:R-:W-:Y:S01]  /*0500*/  UIADD3 UR12, UPT, UPT, UR12, -0x4, URZ ;  /* 0xfffffffc0c0c7890 */ /* 0x000fe2000fffe0ff */
[----:B------:R-:W-:Y:S01]  /*0510*/  SEL R14, RZ, 0x1, P2 ;  /* 0x00000001ff0e7807 */ /* 0x000fe20001000000 */
[----:B------:R0:W1:Y:S01]  /*0520*/  F2I.FTZ.U32.TRUNC.NTZ R5, R4 ;  /* 0x0000000400057305 */ /* 0x000062000021f000 */
[----:B------:R-:W-:-:S02]  /*0530*/  IADD3 R6, PT, PT, R9, -R0, -R15 ;  /* 0x8000000009067210 */ /* 0x000fc40007ffe80f */
[----:B------:R-:W-:Y:S02]  /*0540*/  IADD3 R10, PT, PT, R11, -R0, -R14 ;  /* 0x800000000b0a7210 */ /* 0x000fe40007ffe80e */
[----:B------:R-:W-:Y:S02]  /*0550*/  ISETP.NE.U32.AND P2, PT, R17, RZ, PT ;  /* 0x000000ff1100720c */ /* 0x000fe40003f45070 */
[----:B------:R-:W-:Y:S01]  /*0560*/  MOV R38, UR16 ;  /* 0x0000001000267c02 */ /* 0x000fe20008000f00 */
[----:B0-----:R-:W-:Y:S01]  /*0570*/  IMAD.MOV.U32 R4, RZ, RZ, RZ ;  /* 0x000000ffff047224 */ /* 0x001fe200078e00ff */
[----:B-1----:R-:W-:-:S05]  /*0580*/  IADD3 R8, PT, PT, RZ, -R5, RZ ;  /* 0x80000005ff087210 */ /* 0x002fca0007ffe0ff */
[----:B------:R-:W-:-:S04]  /*0590*/  IMAD R7, R8, R17, RZ ;  /* 0x0000001108077224 */ /* 0x000fc800078e02ff */
[----:B------:R-:W-:Y:S01]  /*05a0*/  IMAD.HI.U32 R7, R5, R7, R4 ;  /* 0x0000000705077227 */ /* 0x000fe200078e0004 */
[----:B------:R-:W-:Y:S01]  /*05b0*/  VIMNMX.U32 R5, PT, PT, R0, UR10, !PT ;  /* 0x0000000a00057c48 */ /* 0x000fe2000ffe0000 */
[----:B------:R-:W-:-:S03]  /*05c0*/  UIADD3 UR10, UPT, UPT, UR10, -0x1, URZ ;  /* 0xffffffff0a0a7890 */ /* 0x000fc6000fffe0ff */
[----:B------:R-:W-:Y:S01]  /*05d0*/  IADD3 R4, PT, PT, R5, -R0, -R16 ;  /* 0x8000000005047210 */ /* 0x000fe20007ffe810 */
[C---:B------:R-:W-:Y:S01]  /*05e0*/  IMAD.HI.U32 R8, R7.reuse, R6, RZ ;  /* 0x0000000607087227 */ /* 0x040fe200078e00ff */
[----:B----4-:R-:W-:Y:S02]  /*05f0*/  UIMAD.WIDE.U32 UR4, UR10, 0x8, UR4 ;  /* 0x000000080a0478a5 */ /* 0x010fe4000f8e0004 */
[----:B------:R-:W-:Y:S01]  /*0600*/  UIMAD.WIDE.U32 UR6, UR10, 0x8, UR6 ;  /* 0x000000080a0678a5 */ /* 0x000fe2000f8e0006 */
[----:B------:R-:W-:Y:S01]  /*0610*/  IMAD.HI.U32 R0, R7, R4, RZ ;  /* 0x0000000407007227 */ /* 0x000fe200078e00ff */
[----:B-----5:R-:W-:-:S03]  /*0620*/  UIMAD.WIDE.U32 UR8, UR10, 0x8, UR8 ;  /* 0x000000080a0878a5 */ /* 0x020fc6000f8e0008 */
[----:B------:R-:W-:Y:S01]  /*0630*/  IMAD.HI.U32 R12, R7, R10, RZ ;  /* 0x0000000a070c7227 */ /* 0x000fe200078e00ff */
[----:B------:R-:W-:-:S03]  /*0640*/  IADD3 R5, PT, PT, -R0, RZ, RZ ;  /* 0x000000ff00057210 */ /* 0x000fc60007ffe1ff */
[----:B------:R-:W-:Y:S02]  /*0650*/  IMAD.MOV R7, RZ, RZ, -R8 ;  /* 0x000000ffff077224 */ /* 0x000fe400078e0a08 */
[----:B------:R-:W-:Y:S02]  /*0660*/  IMAD.MOV R9, RZ, RZ, -R12 ;  /* 0x000000ffff097224 */ /* 0x000fe400078e0a0c */
[C---:B------:R-:W-:Y:S02]  /*0670*/  IMAD R6, R17.reuse, R7, R6 ;  /* 0x0000000711067224 */ /* 0x040fe400078e0206 */
[C---:B------:R-:W-:Y:S02]  /*0680*/  IMAD R10, R17.reuse, R9, R10 ;  /* 0x00000009110a7224 */ /* 0x040fe400078e020a */
[----:B------:R-:W-:Y:S01]  /*0690*/  IMAD R4, R17, R5, R4 ;  /* 0x0000000511047224 */ /* 0x000fe200078e0204 */
[-C--:B------:R-:W-:Y:S02]  /*06a0*/  ISETP.GE.U32.AND P3, PT, R6, R17.reuse, PT ;  /* 0x000000110600720c */ /* 0x080fe40003f66070 */
[----:B------:R-:W-:-:S02]  /*06b0*/  ISETP.GE.U32.AND P5, PT, R10, R17, PT ;  /* 0x000000110a00720c */ /* 0x000fc40003fa6070 */
[-C--:B------:R-:W-:Y:S02]  /*06c0*/  ISETP.GE.U32.AND P0, PT, R4, R17.reuse, PT ;  /* 0x000000110400720c */ /* 0x080fe40003f06070 */
[----:B------:R-:W-:-:S07]  /*06d0*/  LOP3.LUT R5, RZ, R17, RZ, 0x33, !PT ;  /* 0x00000011ff057212 */ /* 0x000fce00078e33ff */
[--C-:B------:R-:W-:Y:S02]  /*06e0*/  @P3 IMAD.IADD R6, R6, 0x1, -R17.reuse ;  /* 0x0000000106063824 */ /* 0x100fe400078e0a11 */
[----:B------:R-:W-:Y:S02]  /*06f0*/  @P5 IMAD.IADD R10, R10, 0x1, -R17 ;  /* 0x000000010a0a5824 */ /* 0x000fe400078e0a11 */
[-C--:B------:R-:W-:Y:S01]  /*0700*/  @P0 IADD3 R4, PT, PT, R4, -R17.reuse, RZ ;  /* 0x8000001104040210 */ /* 0x080fe20007ffe0ff */
[----:B------:R-:W-:Y:S01]  /*0710*/  @P3 VIADD R8, R8, 0x1 ;  /* 0x0000000108083836 */ /* 0x000fe20000000000 */
[-C--:B------:R-:W-:Y:S01]  /*0720*/  ISETP.GE.U32.AND P4, PT, R6, R17.reuse, PT ;  /* 0x000000110600720c */ /* 0x080fe20003f86070 */
[----:B------:R-:W-:Y:S01]  /*0730*/  @P5 VIADD R12, R12, 0x1 ;  /* 0x000000010c0c5836 */ /* 0x000fe20000000000 */
[-C--:B------:R-:W-:Y:S02]  /*0740*/  ISETP.GE.U32.AND P1, PT, R4, R17.reuse, PT ;  /* 0x000000110400720c */ /* 0x080fe40003f26070 */
[----:B------:R-:W-:-:S02]  /*0750*/  ISETP.GE.U32.AND P6, PT, R10, R17, PT ;  /* 0x000000110a00720c */ /* 0x000fc40003fc6070 */
[----:B------:R-:W-:-:S07]  /*0760*/  @P0 IADD3 R0, PT, PT, R0, 0x1, RZ ;  /* 0x0000000100000810 */ /* 0x000fce0007ffe0ff */
[----:B------:R-:W-:Y:S02]  /*0770*/  @P4 VIADD R8, R8, 0x1 ;  /* 0x0000000108084836 */ /* 0x000fe40000000000 */
[----:B------:R-:W-:Y:S02]  /*0780*/  @P1 IADD3 R0, PT, PT, R0, 0x1, RZ ;  /* 0x0000000100001810 */ /* 0x000fe40007ffe0ff */
[----:B------:R-:W-:Y:S01]  /*0790*/  @P6 VIADD R12, R12, 0x1 ;  /* 0x000000010c0c6836 */ /* 0x000fe20000000000 */
[C---:B------:R-:W-:Y:S02]  /*07a0*/  SEL R8, R5.reuse, R8, !P2 ;  /* 0x0000000805087207 */ /* 0x040fe40005000000 */
[C---:B------:R-:W-:Y:S02]  /*07b0*/  SEL R7, R5.reuse, R0, !P2 ;  /* 0x0000000005077207 */ /* 0x040fe40005000000 */
[----:B------:R-:W-:Y:S01]  /*07c0*/  SEL R5, R5, R12, !P2 ;  /* 0x0000000c05057207 */ /* 0x000fe20005000000 */
[----:B------:R-:W-:Y:S01]  /*07d0*/  IMAD.IADD R15, R15, 0x1, R8 ;  /* 0x000000010f0f7824 */ /* 0x000fe200078e0208 */
[----:B------:R-:W-:-:S03]  /*07e0*/  IADD3 R16, PT, PT, R16, R7, RZ ;  /* 0x0000000710107210 */ /* 0x000fc60007ffe0ff */
[----:B------:R-:W-:-:S07]  /*07f0*/  IMAD.IADD R14, R14, 0x1, R5 ;  /* 0x000000010e0e7824 */ /* 0x000fce00078e0205 */
.L_x_155:
[----:B0-----:R-:W0:Y:S01]  /*0800*/  LDCU UR13, c[0x0][0x398] ;  /* 0x00007300ff0d77ac */ /* 0x001e220008000800 */
[----:B------:R-:W-:Y:S01]  /*0810*/  BSSY.RECONVERGENT B0, `(.L_x_2) ;  /* 0x000004a000007945 */ /* 0x000fe20003800200 */
[----:B------:R-:W-:Y:S01]  /*0820*/  MOV R36, R40 ;  /* 0x0000002800247202 */ /* 0x000fe20000000f00 */
[----:B------:R-:W-:Y:S02]  /*0830*/  IMAD.MOV.U32 R37, RZ, RZ, R41 ;  /* 0x000000ffff257224 */ /* 0x000fe400078e0029 */
[----:B01----:R-:W-:-:S05]  /*0840*/  IMAD.U32 R5, RZ, RZ, UR13 ;  /* 0x0000000dff057e24 */ /* 0x003fca000f8e00ff */
[----:B------:R-:W-:-:S13]  /*0850*/  ISETP.GE.U32.AND P0, PT, R18, R5, PT ;  /* 0x000000051200720c */ /* 0x000fda0003f06070 */
[----:B------:R-:W-:Y:S05]  /*0860*/  @P0 BRA `(.L_x_3) ;  /* 0x0000000400100947 */ /* 0x000fea0003800000 */
[----:B------:R-:W0:Y:S01]  /*0870*/  LDC.64 R6, c[0x0][0x420] ;  /* 0x00010800ff067b82 */ /* 0x000e220000000a00 */
[C---:B------:R-:W-:Y:S01]  /*0880*/  VIADD R0, R16.reuse, 0x1 ;  /* 0x0000000110007836 */ /* 0x040fe20000000000 */
[----:B------:R-:W-:Y:S01]  /*0890*/  BSSY.RECONVERGENT B1, `(.L_x_4) ;  /* 0x0000022000017945 */ /* 0x000fe20003800200 */
[----:B------:R-:W-:Y:S02]  /*08a0*/  ISETP.GE.U32.AND P1, PT, R16, 0x3, PT ;  /* 0x000000031000780c */ /* 0x000fe40003f26070 */
[----:B------:R-:W-:Y:S02]  /*08b0*/  MOV R4, R18 ;  /* 0x0000001200047202 */ /* 0x000fe40000000f00 */
[----:B------:R-:W-:Y:S01]  /*08c0*/  LOP3.LUT P0, R0, R0, 0x3, RZ, 0xc0, !PT ;  /* 0x0000000300007812 */ /* 0x000fe2000780c0ff */
[----:B------:R-:W1:Y:S08]  /*08d0*/  LDC.64 R8, c[0x0][0x410] ;  /* 0x00010400ff087b82 */ /* 0x000e700000000a00 */
[----:B------:R-:W2:Y:S04]  /*08e0*/  LDC.64 R10, c[0x0][0x418] ;  /* 0x00010600ff0a7b82 */ /* 0x000ea80000000a00 */
[----:B------:R-:W-:Y:S05]  /*08f0*/  @!P0 BRA `(.L_x_5) ;  /* 0x00000000006c8947 */ /* 0x000fea0003800000 */
[----:B------:R-:W3:Y:S01]  /*0900*/  LDC.64 R20, c[0x0][0x410] ;  /* 0x00010400ff147b82 */ /* 0x000ee20000000a00 */
[----:B------:R-:W-:Y:S01]  /*0910*/  ISETP.NE.AND P0, PT, R0, 0x1, PT ;  /* 0x000000010000780c */ /* 0x000fe20003f05270 */
[----:B------:R-:W-:-:S06]  /*0920*/  IMAD.IADD R4, R18, 0x1, R17 ;  /* 0x0000000112047824 */ /* 0x000fcc00078e0211 */
[----:B------:R-:W4:Y:S08]  /*0930*/  LDC.64 R22, c[0x0][0x418] ;  /* 0x00010600ff167b82 */ /* 0x000f300000000a00 */
[----:B------:R-:W5:Y:S01]  /*0940*/  LDC.64 R24, c[0x0][0x420] ;  /* 0x00010800ff187b82 */ /* 0x000f620000000a00 */
[----:B---3--:R-:W-:-:S05]  /*0950*/  IMAD.WIDE.U32 R20, R18, 0x8, R20 ;  /* 0x0000000812147825 */ /* 0x008fca00078e0014 */
[----:B------:R3:W-:Y:S01]  /*0960*/  STG.E.64 desc[UR24][R20.64], RZ ;  /* 0x000000ff14007986 */ /* 0x0007e2000c101b18 */
[----:B----4-:R-:W-:-:S05]  /*0970*/  IMAD.WIDE.U32 R22, R18, 0x8, R22 ;  /* 0x0000000812167825 */ /* 0x010fca00078e0016 */
[----:B------:R3:W-:Y:S01]  /*0980*/  STG.E.64 desc[UR24][R22.64], RZ ;  /* 0x000000ff16007986 */ /* 0x0007e2000c101b18 */
[----:B-----5:R-:W-:-:S05]  /*0990*/  IMAD.WIDE.U32 R24, R18, 0x8, R24 ;  /* 0x0000000812187825 */ /* 0x020fca00078e0018 */
[----:B------:R3:W-:Y:S01]  /*09a0*/  STG.E.64 desc[UR24][R24.64], RZ ;  /* 0x000000ff18007986 */ /* 0x0007e2000c101b18 */
[----:B------:R-:W-:Y:S05]  /*09b0*/  @!P0 BRA `(.L_x_5) ;  /* 0x00000000003c8947 */ /* 0x000fea0003800000 */
[----:B------:R-:W-:Y:S01]  /*09c0*/  ISETP.NE.AND P0, PT, R0, 0x2, PT ;  /* 0x000000020000780c */ /* 0x000fe20003f05270 */
[----:B---3--:R-:W-:-:S04]  /*09d0*/  IMAD.WIDE R20, R17, 0x8, R20 ;  /* 0x0000000811147825 */ /* 0x008fc800078e0214 */
[C---:B------:R-:W-:Y:S01]  /*09e0*/  IMAD.WIDE R22, R17.reuse, 0x8, R22 ;  /* 0x0000000811167825 */ /* 0x040fe200078e0216 */
[----:B------:R4:W-:Y:S03]  /*09f0*/  STG.E.64 desc[UR24][R20.64], RZ ;  /* 0x000000ff14007986 */ /* 0x0009e6000c101b18 */
[C---:B------:R-:W-:Y:S01]  /*0a00*/  IMAD.WIDE R24, R17.reuse, 0x8, R24 ;  /* 0x0000000811187825 */ /* 0x040fe200078e0218 */
[----:B------:R4:W-:Y:S03]  /*0a10*/  STG.E.64 desc[UR24][R22.64], RZ ;  /* 0x000000ff16007986 */ /* 0x0009e6000c101b18 */
[C---:B------:R-:W-:Y:S01]  /*0a20*/  @P0 IMAD.WIDE R26, R17.reuse, 0x8, R20 ;  /* 0x00000008111a0825 */ /* 0x040fe200078e0214 */
[----:B------:R4:W-:Y:S03]  /*0a30*/  STG.E.64 desc[UR24][R24.64], RZ ;  /* 0x000000ff18007986 */ /* 0x0009e6000c101b18 */
[C---:B------:R-:W-:Y:S01]  /*0a40*/  @P0 IMAD.WIDE R28, R17.reuse, 0x8, R22 ;  /* 0x00000008111c0825 */ /* 0x040fe200078e0216 */
[----:B------:R4:W-:Y:S03]  /*0a50*/  @P0 STG.E.64 desc[UR24][R26.64], RZ ;  /* 0x000000ff1a000986 */ /* 0x0009e6000c101b18 */
[----:B------:R-:W-:Y:S01]  /*0a60*/  @P0 IMAD.WIDE R30, R17, 0x8, R24 ;  /* 0x00000008111e0825 */ /* 0x000fe200078e0218 */
[----:B------:R4:W-:Y:S03]  /*0a70*/  @P0 STG.E.64 desc[UR24][R28.64], RZ ;  /* 0x000000ff1c000986 */ /* 0x0009e6000c101b18 */
[----:B------:R-:W-:Y:S01]  /*0a80*/  IMAD.IADD R4, R4, 0x1, R17 ;  /* 0x0000000104047824 */ /* 0x000fe200078e0211 */
[----:B------:R4:W-:Y:S04]  /*0a90*/  @P0 STG.E.64 desc[UR24][R30.64], RZ ;  /* 0x000000ff1e000986 */ /* 0x0009e8000c101b18 */
[----:B------:R-:W-:-:S07]  /*0aa0*/  @P0 IADD3 R4, PT, PT, R4, R17, RZ ;  /* 0x0000001104040210 */ /* 0x000fce0007ffe0ff */
.L_x_5:
[----:B------:R-:W-:Y:S05]  /*0ab0*/  BSYNC.RECONVERGENT B1 ;  /* 0x0000000000017941 */ /* 0x000fea0003800200 */
.L_x_4:
[----:B------:R-:W-:Y:S05]  /*0ac0*/  @!P1 BRA `(.L_x_3) ;  /* 0x0000000000789947 */ /* 0x000fea0003800000 */
.L_x_6:
[----:B----4-:R-:W-:Y:S02]  /*0ad0*/  IMAD.IADD R31, R17, 0x1, R4 ;  /* 0x00000001111f7824 */ /* 0x010fe400078e0204 */
[----:B-1-3--:R-:W-:-:S04]  /*0ae0*/  IMAD.WIDE.U32 R20, R4, 0x8, R8 ;  /* 0x0000000804147825 */ /* 0x00afc800078e0008 */
[----:B------:R-:W-:Y:S01]  /*0af0*/  IMAD.IADD R19, R31, 0x1, R17 ;  /* 0x000000011f137824 */ /* 0x000fe200078e0211 */
[----:B------:R1:W-:Y:S01]  /*0b00*/  STG.E.64 desc[UR24][R20.64], RZ ;  /* 0x000000ff14007986 */ /* 0x0003e2000c101b18 */
[----:B--2---:R-:W-:-:S03]  /*0b10*/  IMAD.WIDE.U32 R22, R4, 0x8, R10 ;  /* 0x0000000804167825 */ /* 0x004fc600078e000a */
[----:B------:R-:W-:Y:S01]  /*0b20*/  IADD3 R45, PT, PT, R19, R17, RZ ;  /* 0x00000011132d7210 */ /* 0x000fe20007ffe0ff */
[----:B0-----:R-:W-:Y:S01]  /*0b30*/  IMAD.WIDE.U32 R24, R4, 0x8, R6 ;  /* 0x0000000804187825 */ /* 0x001fe200078e0006 */
[----:B------:R0:W-:Y:S03]  /*0b40*/  STG.E.64 desc[UR24][R22.64], RZ ;  /* 0x000000ff16007986 */ /* 0x0001e6000c101b18 */
[C---:B------:R-:W-:Y:S01]  /*0b50*/  IMAD.WIDE.U32 R26, R31.reuse, 0x8, R8 ;  /* 0x000000081f1a7825 */ /* 0x040fe200078e0008 */
[----:B------:R2:W-:Y:S03]  /*0b60*/  STG.E.64 desc[UR24][R24.64], RZ ;  /* 0x000000ff18007986 */ /* 0x0005e6000c101b18 */
[C---:B------:R-:W-:Y:S01]  /*0b70*/  IMAD.WIDE.U32 R28, R31.reuse, 0x8, R10 ;  /* 0x000000081f1c7825 */ /* 0x040fe200078e000a */
[----:B------:R3:W-:Y:S03]  /*0b80*/  STG.E.64 desc[UR24][R26.64], RZ ;  /* 0x000000ff1a007986 */ /* 0x0007e6000c101b18 */
[----:B------:R-:W-:Y:S01]  /*0b90*/  IMAD.WIDE.U32 R30, R31, 0x8, R6 ;  /* 0x000000081f1e7825 */ /* 0x000fe200078e0006 */
[----:B------:R3:W-:Y:S03]  /*0ba0*/  STG.E.64 desc[UR24][R28.64], RZ ;  /* 0x000000ff1c007986 */ /* 0x0007e6000c101b18 */
[C---:B------:R-:W-:Y:S01]  /*0bb0*/  IMAD.WIDE.U32 R32, R19.reuse, 0x8, R8 ;  /* 0x0000000813207825 */ /* 0x040fe200078e0008 */
[----:B------:R3:W-:Y:S03]  /*0bc0*/  STG.E.64 desc[UR24][R30.64], RZ ;  /* 0x000000ff1e007986 */ /* 0x0007e6000c101b18 */
[C---:B-1----:R-:W-:Y:S01]  /*0bd0*/  IMAD.WIDE.U32 R20, R19.reuse, 0x8, R10 ;  /* 0x0000000813147825 */ /* 0x042fe200078e000a */
[----:B------:R3:W-:Y:S03]  /*0be0*/  STG.E.64 desc[UR24][R32.64], RZ ;  /* 0x000000ff20007986 */ /* 0x0007e6000c101b18 */
[----:B0-----:R-:W-:Y:S01]  /*0bf0*/  IMAD.WIDE.U32 R22, R19, 0x8, R6 ;  /* 0x0000000813167825 */ /* 0x001fe200078e0006 */
[----:B------:R3:W-:Y:S03]  /*0c00*/  STG.E.64 desc[UR24][R20.64], RZ ;  /* 0x000000ff14007986 */ /* 0x0007e6000c101b18 */
[C---:B------:R-:W-:Y:S01]  /*0c10*/  IMAD.WIDE.U32 R34, R45.reuse, 0x8, R8 ;  /* 0x000000082d227825 */ /* 0x040fe200078e0008 */
[----:B------:R3:W-:Y:S03]  /*0c20*/  STG.E.64 desc[UR24][R22.64], RZ ;  /* 0x000000ff16007986 */ /* 0x0007e6000c101b18 */
[C---:B--2---:R-:W-:Y:S01]  /*0c30*/  IMAD.WIDE.U32 R24, R45.reuse, 0x8, R10 ;  /* 0x000000082d187825 */ /* 0x044fe200078e000a */
[----:B------:R3:W-:Y:S03]  /*0c40*/  STG.E.64 desc[UR24][R34.64], RZ ;  /* 0x000000ff22007986 */ /* 0x0007e6000c101b18 */
[C---:B------:R-:W-:Y:S01]  /*0c50*/  IMAD.WIDE.U32 R42, R45.reuse, 0x8, R6 ;  /* 0x000000082d2a7825 */ /* 0x040fe200078e0006 */
[----:B------:R3:W-:Y:S03]  /*0c60*/  STG.E.64 desc[UR24][R24.64], RZ ;  /* 0x000000ff18007986 */ /* 0x0007e6000c101b18 */
[----:B------:R-:W-:Y:S01]  /*0c70*/  IMAD.IADD R4, R45, 0x1, R17 ;  /* 0x000000012d047824 */ /* 0x000fe200078e0211 */
[----:B------:R3:W-:Y:S04]  /*0c80*/  STG.E.64 desc[UR24][R42.64], RZ ;  /* 0x000000ff2a007986 */ /* 0x0007e8000c101b18 */
[----:B------:R-:W-:-:S13]  /*0c90*/  ISETP.GE.AND P0, PT, R4, R5, PT ;  /* 0x000000050400720c */ /* 0x000fda0003f06270 */
[----:B---3--:R-:W-:Y:S05]  /*0ca0*/  @!P0 BRA `(.L_x_6) ;  /* 0xfffffffc00888947 */ /* 0x008fea000383ffff */
.L_x_3:
[----:B------:R-:W-:Y:S05]  /*0cb0*/  BSYNC.RECONVERGENT B0 ;  /* 0x0000000000007941 */ /* 0x000fea0003800200 */
.L_x_2:
[----:B------:R-:W5:Y:S02]  /*0cc0*/  LDCU UR13, c[0x0][0x39c] ;  /* 0x00007380ff0d77ac */ /* 0x000f640008000800 */
[----:B-----5:R-:W-:Y:S01]  /*0cd0*/  ISETP.GE.U32.AND P0, PT, R18, UR13, PT ;  /* 0x0000000d12007c0c */ /* 0x020fe2000bf06070 */
[----:B------:R-:W-:-:S03]  /*0ce0*/  UMOV UR13, 0xffffffff ;  /* 0xffffffff000d7882 */ /* 0x000fc60000000000 */
[----:B------:R-:W-:Y:S09]  /*0cf0*/  BRA.DIV UR13, `(.L_x_7) ;  /* 0x0000007e0d587947 */ /* 0x000ff2000b800000 */
[----:B------:R-:W-:Y:S06]  /*0d00*/  BAR.SYNC.DEFER_BLOCKING 0x0 ;  /* 0x0000000000007b1d */ /* 0x000fec0000010000 */
.L_x_158:
[----:B------:R-:W-:Y:S04]  /*0d10*/  BSSY B0, `(.L_x_8) ;  /* 0x00000e9000007945 */ /* 0x000fe80003800000 */
[----:B------:R-:W-:Y:S05]  /*0d20*/  @P0 BRA `(.L_x_9) ;  /* 0x0000000c009c0947 */ /* 0x000fea0003800000 */
[----:B------:R-:W-:-:S07]  /*0d30*/  IMAD.MOV.U32 R0, RZ, RZ, R18 ;  /* 0x000000ffff007224 */ /* 0x000fce00078e0012 */
.L_x_15:
[----:B01---5:R-:W0:Y:S02]  /*0d40*/  LDC.64 R6, c[0x0][0x390] ;  /* 0x0000e400ff067b82 */ /* 0x023e240000000a00 */
[----:B0-----:R-:W-:-:S06]  /*0d50*/  IMAD.WIDE.U32 R6, R0, 0x8, R6 ;  /* 0x0000000800067825 */ /* 0x001fcc00078e0006 */
[----:B------:R-:W5:Y:S01]  /*0d60*/  LDG.E.64.CONSTANT R6, desc[UR24][R6.64] ;  /* 0x0000001806067981 */ /* 0x000f62000c1e9b00 */
[----:B------:R-:W-:Y:S05]  /*0d70*/  YIELD ;  /* 0x0000000000007946 */ /* 0x000fea0003800000 */
[----:B------:R-:W0:Y:S01]  /*0d80*/  LDCU UR13, c[0x0][0x398] ;  /* 0x00007300ff0d77ac */ /* 0x000e220008000800 */
[----:B------:R-:W-:Y:S01]  /*0d90*/  IMAD.MOV.U32 R4, RZ, RZ, RZ ;  /* 0x000000ffff047224 */ /* 0x000fe200078e00ff */
[----:B0-----:R-:W-:-:S04]  /*0da0*/  MOV R5, UR13 ;  /* 0x0000000d00057c02 */ /* 0x001fc80008000f00 */
[----:B------:R-:W-:-:S13]  /*0db0*/  ISETP.GE.U32.AND P0, PT, R5, 0x8, PT ;  /* 0x000000080500780c */ /* 0x000fda0003f06070 */
[----:B------:R-:W-:Y:S05]  /*0dc0*/  @!P0 BRA `(.L_x_10) ;  /* 0x0000000400d08947 */ /* 0x000fea0003800000 */
[----:B------:R-:W0:Y:S01]  /*0dd0*/  LDCU.128 UR20, c[0x0][0x410] ;  /* 0x00008200ff1477ac */ /* 0x000e220008000c00 */
[----:B------:R-:W3:Y:S01]  /*0de0*/  LDC R19, c[0x0][0x39c] ;  /* 0x0000e700ff137b82 */ /* 0x000ee20000000800 */
[----:B------:R-:W-:Y:S01]  /*0df0*/  LOP3.LUT R4, R5, 0x7ffffff8, RZ, 0xc0, !PT ;  /* 0x7ffffff805047812 */ /* 0x000fe200078ec0ff */
[----:B------:R-:W-:Y:S01]  /*0e00*/  BSSY B1, `(.L_x_10) ;  /* 0x0000070000017945 */ /* 0x000fe20003800000 */
[----:B------:R-:W2:Y:S01]  /*0e10*/  LDCU.64 UR18, c[0x0][0x420] ;  /* 0x00008400ff1277ac */ /* 0x000ea20008000a00 */
[----:B-1----:R-:W-:-:S04]  /*0e20*/  IMAD.WIDE.U32 R8, R0, 0x8, R38 ;  /* 0x0000000800087825 */ /* 0x002fc800078e0026 */
[----:B------:R-:W-:Y:S01]  /*0e30*/  IMAD.MOV R12, RZ, RZ, -R4 ;  /* 0x000000ffff0c7224 */ /* 0x000fe200078e0a04 */
[----:B0-----:R-:W-:Y:S02]  /*0e40*/  UIADD3 UR17, UP0, UPT, UR22, 0x20, URZ ;  /* 0x0000002016117890 */ /* 0x001fe4000ff1e0ff */
[----:B------:R-:W-:Y:S02]  /*0e50*/  UIADD3 UR13, UP2, UPT, UR20, 0x20, URZ ;  /* 0x00000020140d7890 */ /* 0x000fe4000ff5e0ff */
[----:B--2---:R-:W-:Y:S02]  /*0e60*/  UIADD3 UR15, UP1, UPT, UR18, 0x20, URZ ;  /* 0x00000020120f7890 */ /* 0x004fe4000ff3e0ff */
[----:B------:R-:W-:Y:S01]  /*0e70*/  UIADD3.X UR18, UPT, UPT, URZ, UR23, URZ, UP0, !UPT ;  /* 0x00000017ff127290 */ /* 0x000fe200087fe4ff */
[C-C-:B---34-:R-:W-:Y:S01]  /*0e80*/  IMAD R25, R19.reuse, 0x7, R0.reuse ;  /* 0x0000000713197824 */ /* 0x158fe200078e0200 */
[----:B------:R-:W-:Y:S01]  /*0e90*/  UIADD3.X UR14, UPT, UPT, URZ, UR21, URZ, UP2, !UPT ;  /* 0x00000015ff0e7290 */ /* 0x000fe200097fe4ff */
[C-C-:B------:R-:W-:Y:S01]  /*0ea0*/  IMAD R27, R19.reuse, 0x6, R0.reuse ;  /* 0x00000006131b7824 */ /* 0x140fe200078e0200 */
[----:B------:R-:W-:Y:S01]  /*0eb0*/  UIADD3.X UR16, UPT, UPT, URZ, UR19, URZ, UP1, !UPT ;  /* 0x00000013ff107290 */ /* 0x000fe20008ffe4ff */
[C-C-:B------:R-:W-:Y:S01]  /*0ec0*/  IMAD R29, R19.reuse, 0x5, R0.reuse ;  /* 0x00000005131d7824 */ /* 0x140fe200078e0200 */
[C---:B------:R-:W-:Y:S01]  /*0ed0*/  LEA R31, R19.reuse, R0, 0x2 ;  /* 0x00000000131f7211 */ /* 0x040fe200078e10ff */
[C-C-:B------:R-:W-:Y:S01]  /*0ee0*/  IMAD R33, R19.reuse, 0x3, R0.reuse ;  /* 0x0000000313217824 */ /* 0x140fe200078e0200 */
[----:B------:R-:W-:Y:S01]  /*0ef0*/  MOV R28, UR17 ;  /* 0x00000011001c7c02 */ /* 0x000fe20008000f00 */
[----:B------:R-:W-:Y:S01]  /*0f00*/  IMAD R35, R19, 0x2, R0 ;  /* 0x0000000213237824 */ /* 0x000fe200078e0200 */
[----:B------:R-:W-:Y:S01]  /*0f10*/  MOV R55, UR18 ;  /* 0x0000001200377c02 */ /* 0x000fe20008000f00 */
[----:B------:R-:W-:-:S02]  /*0f20*/  IMAD.IADD R19, R0, 0x1, R19 ;  /* 0x0000000100137824 */ /* 0x000fc400078e0213 */
[----:B------:R-:W-:Y:S02]  /*0f30*/  IMAD.U32 R26, RZ, RZ, UR15 ;  /* 0x0000000fff1a7e24 */ /* 0x000fe4000f8e00ff */
[----:B------:R-:W-:Y:S02]  /*0f40*/  IMAD.U32 R24, RZ, RZ, UR13 ;  /* 0x0000000dff187e24 */ /* 0x000fe4000f8e00ff */
[----:B------:R-:W-:Y:S02]  /*0f50*/  IMAD.U32 R53, RZ, RZ, UR16 ;  /* 0x00000010ff357e24 */ /* 0x000fe4000f8e00ff */
[----:B------:R-:W-:-:S07]  /*0f60*/  IMAD.U32 R45, RZ, RZ, UR14 ;  /* 0x0000000eff2d7e24 */ /* 0x000fce000f8e00ff */
.L_x_11:
[----:B0-----:R-:W2:Y:S01]  /*0f70*/  LDG.E.64 R10, desc[UR24][R8.64] ;  /* 0x00000018080a7981 */ /* 0x001ea2000c1e1b00 */
[----:B------:R-:W-:Y:S05]  /*0f80*/  YIELD ;  /* 0x0000000000007946 */ /* 0x000fea0003800000 */
[----:B------:R-:W2:Y:S02]  /*0f90*/  LDCU.64 UR14, c[0x0][0x3a0] ;  /* 0x00007400ff0e77ac */ /* 0x000ea40008000a00 */
[----:B--2---:R-:W-:Y:S01]  /*0fa0*/  DMUL R20, R10, UR14 ;  /* 0x0000000e0a147c28 */ /* 0x004fe20008000000 */
[----:B------:R-:W-:Y:S01]  /*0fb0*/  MOV R10, R24 ;  /* 0x00000018000a7202 */ /* 0x000fe20000000f00 */
[----:B------:R-:W-:-:S02]  /*0fc0*/  IMAD.MOV.U32 R11, RZ, RZ, R45 ;  /* 0x000000ffff0b7224 */ /* 0x000fc400078e002d */
[----:B------:R-:W-:-:S04]  /*0fd0*/  IMAD.WIDE.U32 R44, R19, 0x8, R38 ;  /* 0x00000008132c7825 */ /* 0x000fc800078e0026 */
[C---:B-----5:R-:W-:Y:S01]  /*0fe0*/  DMUL R22, R6.reuse, R20 ;  /* 0x0000001406167228 */ /* 0x060fe20000000000 */
[----:B------:R0:W-:Y:S07]  /*0ff0*/  REDG.E.ADD.F64.RN.STRONG.GPU desc[UR24][R10.64+-0x20], R20 ;  /* 0xffffe0140a0079a6 */ /* 0x0001ee000c12ff18 */
[----:B------:R-:W-:Y:S01]  /*1000*/  DMUL R42, R6, R22 ;  /* 0x00000016062a7228 */ /* 0x000fe20000000000 */
[----:B0-----:R-:W-:Y:S01]  /*1010*/  IMAD.MOV.U32 R20, RZ, RZ, R28 ;  /* 0x000000ffff147224 */ /* 0x001fe200078e001c */
[----:B------:R-:W-:-:S05]  /*1020*/  MOV R21, R55 ;  /* 0x0000003700157202 */ /* 0x000fca0000000f00 */
[----:B------:R0:W-:Y:S02]  /*1030*/  REDG.E.ADD.F64.RN.STRONG.GPU desc[UR24][R20.64+-0x20], R22 ;  /* 0xffffe016140079a6 */ /* 0x0001e4000c12ff18 */
[----:B0-----:R-:W-:Y:S02]  /*1040*/  IMAD.MOV.U32 R22, RZ, RZ, R26 ;  /* 0x000000ffff167224 */ /* 0x001fe400078e001a */
[----:B------:R-:W-:-:S05]  /*1050*/  IMAD.MOV.U32 R23, RZ, RZ, R53 ;  /* 0x000000ffff177224 */ /* 0x000fca00078e0035 */
[----:B------:R0:W-:Y:S04]  /*1060*/  REDG.E.ADD.F64.RN.STRONG.GPU desc[UR24][R22.64+-0x20], R42 ;  /* 0xffffe02a160079a6 */ /* 0x0001e8000c12ff18 */
[----:B------:R-:W2:Y:S01]  /*1070*/  LDG.E.64 R44, desc[UR24][R44.64] ;  /* 0x000000182c2c7981 */ /* 0x000ea2000c1e1b00 */
[----:B------:R-:W-:Y:S01]  /*1080*/  IMAD.WIDE.U32 R52, R35, 0x8, R38 ;  /* 0x0000000823347825 */ /* 0x000fe200078e0026 */
[----:B--2---:R-:W-:-:S07]  /*1090*/  DMUL R46, R44, UR14 ;  /* 0x0000000e2c2e7c28 */ /* 0x004fce0008000000 */
[----:B------:R1:W-:Y:S01]  /*10a0*/  REDG.E.ADD.F64.RN.STRONG.GPU desc[UR24][R10.64+-0x18], R46 ;  /* 0xffffe82e0a0079a6 */ /* 0x0003e2000c12ff18 */
[----:B------:R-:W-:-:S07]  /*10b0*/  DMUL R48, R6, R46 ;  /* 0x0000002e06307228 */ /* 0x000fce0000000000 */
[----:B------:R2:W-:Y:S01]  /*10c0*/  REDG.E.ADD.F64.RN.STRONG.GPU desc[UR24][R20.64+-0x18], R48 ;  /* 0xffffe830140079a6 */ /* 0x0005e2000c12ff18 */
[----:B------:R-:W-:-:S07]  /*10d0*/  DMUL R50, R6, R48 ;  /* 0x0000003006327228 */ /* 0x000fce0000000000 */
[----:B------:R3:W-:Y:S04]  /*10e0*/  REDG.E.ADD.F64.RN.STRONG.GPU desc[UR24][R22.64+-0x18], R50 ;  /* 0xffffe832160079a6 */ /* 0x0007e8000c12ff18 */
[----:B------:R-:W4:Y:S01]  /*10f0*/  LDG.E.64 R52, desc[UR24][R52.64] ;  /* 0x0000001834347981 */ /* 0x000f22000c1e1b00 */
[----:B------:R-:W-:Y:S01]  /*1100*/  IMAD.WIDE.U32 R56, R33, 0x8, R38 ;  /* 0x0000000821387825 */ /* 0x000fe200078e0026 */
[----:B----4-:R-:W-:-:S07]  /*1110*/  DMUL R54, R52, UR14 ;  /* 0x0000000e34367c28 */ /* 0x010fce0008000000 */
[----:B------:R-:W-:Y:S01]  /*1120*/  REDG.E.ADD.F64.RN.STRONG.GPU desc[UR24][R10.64+-0x10], R54 ;  /* 0xfffff0360a0079a6 */ /* 0x000fe2000c12ff18 */
[----:B0-----:R-:W-:-:S07]  /*1130*/  DMUL R42, R6, R54 ;  /* 0x00000036062a7228 */ /* 0x001fce0000000000 */
[----:B------:R0:W-:Y:S01]  /*1140*/  REDG.E.ADD.F64.RN.STRONG.GPU desc[UR24][R20.64+-0x10], R42 ;  /* 0xfffff02a140079a6 */ /* 0x0001e2000c12ff18 */
[----:B------:R-:W-:-:S07]  /*1150*/  DMUL R44, R6, R42 ;  /* 0x0000002a062c7228 */ /* 0x000fce0000000000 */
[----:B------:R4:W-:Y:S04]  /*1160*/  REDG.E.ADD.F64.RN.STRONG.GPU desc[UR24][R22.64+-0x10], R44 ;  /* 0xfffff02c160079a6 */ /* 0x0009e8000c12ff18 */
[----:B------:R-:W1:Y:S01]  /*1170*/  LDG.E.64 R56, desc[UR24][R56.64] ;  /* 0x0000001838387981 */ /* 0x000e62000c1e1b00 */
[----:B------:R-:W-:Y:S01]  /*1180*/  IMAD.WIDE.U32 R52, R31, 0x8, R38 ;  /* 0x000000081f347825 */ /* 0x000fe200078e0026 */
[----:B-1----:R-:W-:-:S07]  /*1190*/  DMUL R46, R56, UR14 ;  /* 0x0000000e382e7c28 */ /* 0x002fce0008000000 */
[----:B------:R1:W-:Y:S01]  /*11a0*/  REDG.E.ADD.F64.RN.STRONG.GPU desc[UR24][R10.64+-0x8], R46 ;  /* 0xfffff82e0a0079a6 */ /* 0x0003e2000c12ff18 */
[----:B--2---:R-:W-:-:S07]  /*11b0*/  DMUL R48, R6, R46 ;  /* 0x0000002e06307228 */ /* 0x004fce0000000000 */
[----:B------:R2:W-:Y:S01]  /*11c0*/  REDG.E.ADD.F64.RN.STRONG.GPU desc[UR24][R20.64+-0x8], R48 ;  /* 0xfffff830140079a6 */ /* 0x0005e2000c12ff18 */
[----:B---3--:R-:W-:-:S07]  /*11d0*/  DMUL R50, R6, R48 ;  /* 0x0000003006327228 */ /* 0x008fce0000000000 */
[----:B------:R3:W-:Y:S04]  /*11e0*/  REDG.E.ADD.F64.RN.STRONG.GPU desc[UR24][R22.64+-0x8], R50 ;  /* 0xfffff832160079a6 */ /* 0x0007e8000c12ff18 */
[----:B------:R-:W0:Y:S01]  /*11f0*/  LDG.E.64 R52, desc[UR24][R52.64] ;  /* 0x0000001834347981 */ /* 0x000e22000c1e1b00 */
[----:B------:R-:W-:Y:S01]  /*1200*/  IMAD.WIDE.U32 R56, R29, 0x8, R38 ;  /* 0x000000081d387825 */ /* 0x000fe200078e0026 */
[----:B0-----:R-:W-:-:S07]  /*1210*/  DMUL R42, R52, UR14 ;  /* 0x0000000e342a7c28 */ /* 0x001fce0008000000 */
[----:B------:R0:W-:Y:S01]  /*1220*/  REDG.E.ADD.F64.RN.STRONG.GPU desc[UR24][R10.64], R42 ;  /* 0x0000002a0a0079a6 */ /* 0x0001e2000c12ff18 */
[----:B----4-:R-:W-:-:S07]  /*1230*/  DMUL R44, R6, R42 ;  /* 0x0000002a062c7228 */ /* 0x010fce0000000000 */
[----:B------:R4:W-:Y:S01]  /*1240*/  REDG.E.ADD.F64.RN.STRONG.GPU desc[UR24][R20.64], R44 ;  /* 0x0000002c140079a6 */ /* 0x0009e2000c12ff18 */
[----:B------:R-:W-:-:S07]  /*1250*/  DMUL R54, R6, R44 ;  /* 0x0000002c06367228 */ /* 0x000fce0000000000 */
[----:B------:R4:W-:Y:S04]  /*1260*/  REDG.E.ADD.F64.RN.STRONG.GPU desc[UR24][R22.64], R54 ;  /* 0x00000036160079a6 */ /* 0x0009e8000c12ff18 */
[----:B------:R-:W1:Y:S01]  /*1270*/  LDG.E.64 R56, desc[UR24][R56.64] ;  /* 0x0000001838387981 */ /* 0x000e62000c1e1b00 */
[----:B------:R-:W-:Y:S01]  /*1280*/  IMAD.WIDE.U32 R52, R27, 0x8, R38 ;  /* 0x000000081b347825 */ /* 0x000fe200078e0026 */
[----:B-1----:R-:W-:-:S07]  /*1290*/  DMUL R46, R56, UR14 ;  /* 0x0000000e382e7c28 */ /* 0x002fce0008000000 */
[----:B------:R-:W-:Y:S01]  /*12a0*/  REDG.E.ADD.F64.RN.STRONG.GPU desc[UR24][R10.64+0x8], R46 ;  /* 0x0000082e0a0079a6 */ /* 0x000fe2000c12ff18 */
[----:B--2---:R-:W-:-:S07]  /*12b0*/  DMUL R48, R6, R46 ;  /* 0x0000002e06307228 */ /* 0x004fce0000000000 */
[----:B------:R-:W-:Y:S01]  /*12c0*/  REDG.E.ADD.F64.RN.STRONG.GPU desc[UR24][R20.64+0x8], R48 ;  /* 0x00000830140079a6 */ /* 0x000fe2000c12ff18 */
[----:B---3--:R-:W-:-:S07]  /*12d0*/  DMUL R50, R6, R48 ;  /* 0x0000003006327228 */ /* 0x008fce0000000000 */
[----:B------:R-:W-:Y:S04]  /*12e0*/  REDG.E.ADD.F64.RN.STRONG.GPU desc[UR24][R22.64+0x8], R50 ;  /* 0x00000832160079a6 */ /* 0x000fe8000c12ff18 */
        /* <DEDUP_REMOVED lines=8> */
[----:B------:R-:W3:Y:S01]  /*1370*/  LDG.E.64 R56, desc[UR24][R56.64] ;  /* 0x0000001838387981 */ /* 0x000ee2000c1e1b00 */
[----:B------:R-:W-:Y:S01]  /*1380*/  IADD3 R26, P0, PT, R22, 0x40, RZ ;  /* 0x00000040161a7810 */ /* 0x000fe20007f1e0ff */
[----:B------:R-:W-:-:S04]  /*1390*/  VIADD R12, R12, 0x8 ;  /* 0x000000080c0c7836 */ /* 0x000fc80000000000 */
[----:B------:R-:W-:Y:S01]  /*13a0*/  IMAD.X R53, RZ, RZ, R23, P0 ;  /* 0x000000ffff357224 */ /* 0x000fe200000e0617 */
[----:B------:R-:W-:Y:S02]  /*13b0*/  ISETP.NE.AND P0, PT, R12, RZ, PT ;  /* 0x000000ff0c00720c */ /* 0x000fe40003f05270 */
[----:B0-----:R-:W-:Y:S02]  /*13c0*/  MOV R43, UR11 ;  /* 0x0000000b002b7c02 */ /* 0x001fe40008000f00 */
[----:B------:R-:W-:Y:S02]  /*13d0*/  IADD3 R28, P2, PT, R20, 0x40, RZ ;  /* 0x00000040141c7810 */ /* 0x000fe40007f5e0ff */
[----:B------:R-:W-:Y:S01]  /*13e0*/  IADD3 R24, P1, PT, R10, 0x40, RZ ;  /* 0x000000400a187810 */ /* 0x000fe20007f3e0ff */
[----:B------:R-:W-:Y:S01]  /*13f0*/  IMAD.WIDE.U32 R8, R43, 0x8, R8 ;  /* 0x000000082b087825 */ /* 0x000fe200078e0008 */
[----:B------:R-:W-:Y:S02]  /*1400*/  IADD3 R35, PT, PT, R35, UR11, RZ ;  /* 0x0000000b23237c10 */ /* 0x000fe4000fffe0ff */
[----:B-1----:R-:W-:Y:S01]  /*1410*/  IADD3.X R45, PT, PT, RZ, R11, RZ, P1, !PT ;  /* 0x0000000bff2d7210 */ /* 0x002fe20000ffe4ff */
[----:B--2---:R-:W-:Y:S01]  /*1420*/  IMAD.X R55, RZ, RZ, R21, P2 ;  /* 0x000000ffff377224 */ /* 0x004fe200010e0615 */
[----:B------:R-:W-:Y:S01]  /*1430*/  IADD3 R29, PT, PT, R29, UR11, RZ ;  /* 0x0000000b1d1d7c10 */ /* 0x000fe2000fffe0ff */
[----:B------:R-:W-:-:S02]  /*1440*/  VIADD R19, R19, UR11 ;  /* 0x0000000b13137c36 */ /* 0x000fc40008000000 */
[----:B------:R-:W-:Y:S02]  /*1450*/  VIADD R33, R33, UR11 ;  /* 0x0000000b21217c36 */ /* 0x000fe40008000000 */
[----:B------:R-:W-:Y:S02]  /*1460*/  VIADD R31, R31, UR11 ;  /* 0x0000000b1f1f7c36 */ /* 0x000fe40008000000 */
[----:B------:R-:W-:Y:S02]  /*1470*/  VIADD R27, R27, UR11 ;  /* 0x0000000b1b1b7c36 */ /* 0x000fe40008000000 */
[----:B------:R-:W-:Y:S01]  /*1480*/  VIADD R25, R25, UR11 ;  /* 0x0000000b19197c36 */ /* 0x000fe20008000000 */
[----:B---3--:R-:W-:-:S07]  /*1490*/  DMUL R46, R56, UR14 ;  /* 0x0000000e382e7c28 */ /* 0x008fce0008000000 */
[----:B------:R0:W-:Y:S01]  /*14a0*/  REDG.E.ADD.F64.RN.STRONG.GPU desc[UR24][R10.64+0x18], R46 ;  /* 0x0000182e0a0079a6 */ /* 0x0001e2000c12ff18 */
[----:B------:R-:W-:-:S07]  /*14b0*/  DMUL R48, R6, R46 ;  /* 0x0000002e06307228 */ /* 0x000fce0000000000 */
[----:B------:R0:W-:Y:S01]  /*14c0*/  REDG.E.ADD.F64.RN.STRONG.GPU desc[UR24][R20.64+0x18], R48 ;  /* 0x00001830140079a6 */ /* 0x0001e2000c12ff18 */
[----:B------:R-:W-:-:S07]  /*14d0*/  DMUL R50, R6, R48 ;  /* 0x0000003006327228 */ /* 0x000fce0000000000 */
[----:B------:R0:W-:Y:S01]  /*14e0*/  REDG.E.ADD.F64.RN.STRONG.GPU desc[UR24][R22.64+0x18], R50 ;  /* 0x00001832160079a6 */ /* 0x0001e2000c12ff18 */
[----:B------:R-:W-:Y:S05]  /*14f0*/  @P0 BRA `(.L_x_11) ;  /* 0xfffffff8009c0947 */ /* 0x000fea000383ffff */
[----:B------:R-:W-:Y:S05]  /*1500*/  BSYNC B1 ;  /* 0x0000000000017941 */ /* 0x000fea0003800000 */
.L_x_10:
[----:B-1----:R-:W-:-:S13]  /*1510*/  LOP3.LUT P0, R8, R5, 0x7, RZ, 0xc0, !PT ;  /* 0x0000000705087812 */ /* 0x002fda000780c0ff */
[----:B------:R-:W-:Y:S05]  /*1520*/  @!P0 BRA `(.L_x_12) ;  /* 0x00000004008c8947 */ /* 0x000fea0003800000 */
[----:B------:R-:W-:Y:S02]  /*1530*/  IADD3 R8, PT, PT, R8, -0x1, RZ ;  /* 0xffffffff08087810 */ /* 0x000fe40007ffe0ff */
[----:B------:R-:W-:Y:S02]  /*1540*/  LOP3.LUT P1, R12, R5, 0x3, RZ, 0xc0, !PT ;  /* 0x00000003050c7812 */ /* 0x000fe4000782c0ff */
[----:B------:R-:W-:-:S13]  /*1550*/  ISETP.GE.U32.AND P0, PT, R8, 0x3, PT ;  /* 0x000000030800780c */ /* 0x000fda0003f06070 */
[----:B------:R-:W-:Y:S05]  /*1560*/  @!P0 BRA `(.L_x_13) ;  /* 0x0000000000b48947 */ /* 0x000fea0003800000 */
[----:B------:R-:W1:Y:S01]  /*1570*/  LDCU UR13, c[0x0][0x39c] ;  /* 0x00007380ff0d77ac */ /* 0x000e620008000800 */
[----:B0--34-:R-:W0:Y:S01]  /*1580*/  LDC.64 R20, c[0x0][0x410] ;  /* 0x00010400ff147b82 */ /* 0x019e220000000a00 */
[----:B------:R-:W3:Y:S07]  /*1590*/  LDCU.64 UR14, c[0x0][0x3a0] ;  /* 0x00007400ff0e77ac */ /* 0x000eee0008000a00 */
[----:B--2---:R-:W2:Y:S08]  /*15a0*/  LDC.64 R10, c[0x0][0x418] ;  /* 0x00010600ff0a7b82 */ /* 0x004eb00000000a00 */
[----:B------:R-:W4:Y:S01]  /*15b0*/  LDC.64 R28, c[0x0][0x420] ;  /* 0x00010800ff1c7b82 */ /* 0x000f220000000a00 */
[----:B-1----:R-:W-:-:S04]  /*15c0*/  IMAD R19, R4, UR13, R0 ;  /* 0x0000000d04137c24 */ /* 0x002fc8000f8e0200 */
[----:B------:R-:W-:-:S06]  /*15d0*/  IMAD.WIDE.U32 R8, R19, 0x8, R38 ;  /* 0x0000000813087825 */ /* 0x000fcc00078e0026 */
[----:B------:R-:W3:Y:S01]  /*15e0*/  LDG.E.64 R8, desc[UR24][R8.64] ;  /* 0x0000001808087981 */ /* 0x000ee2000c1e1b00 */
[----:B------:R-:W-:Y:S02]  /*15f0*/  VIADD R19, R19, UR13 ;  /* 0x0000000d13137c36 */ /* 0x000fe40008000000 */
[----:B0-----:R-:W-:-:S04]  /*1600*/  IMAD.WIDE.U32 R20, R4, 0x8, R20 ;  /* 0x0000000804147825 */ /* 0x001fc800078e0014 */
[----:B--2---:R-:W-:Y:S01]  /*1610*/  IMAD.WIDE.U32 R10, R4, 0x8, R10 ;  /* 0x00000008040a7825 */ /* 0x004fe200078e000a */
[----:B---3--:R-:W-:-:S03]  /*1620*/  DMUL R22, R8, UR14 ;  /* 0x0000000e08167c28 */ /* 0x008fc60008000000 */
[----:B----4-:R-:W-:-:S04]  /*1630*/  IMAD.WIDE.U32 R8, R4, 0x8, R28 ;  /* 0x0000000804087825 */ /* 0x010fc800078e001c */
[----:B------:R-:W-:Y:S01]  /*1640*/  IMAD.WIDE.U32 R28, R19, 0x8, R38 ;  /* 0x00000008131c7825 */ /* 0x000fe200078e0026 */
[----:B------:R0:W-:Y:S01]  /*1650*/  REDG.E.ADD.F64.RN.STRONG.GPU desc[UR24][R20.64], R22 ;  /* 0x00000016140079a6 */ /* 0x0001e2000c12ff18 */
[----:B-----5:R-:W-:-:S07]  /*1660*/  DMUL R24, R6, R22 ;  /* 0x0000001606187228 */ /* 0x020fce0000000000 */
[----:B------:R1:W-:Y:S01]  /*1670*/  REDG.E.ADD.F64.RN.STRONG.GPU desc[UR24][R10.64], R24 ;  /* 0x000000180a0079a6 */ /* 0x0003e2000c12ff18 */
[----:B------:R-:W-:-:S07]  /*1680*/  DMUL R26, R6, R24 ;  /* 0x00000018061a7228 */ /* 0x000fce0000000000 */
[----:B------:R2:W-:Y:S04]  /*1690*/  REDG.E.ADD.F64.RN.STRONG.GPU desc[UR24][R8.64], R26 ;  /* 0x0000001a080079a6 */ /* 0x0005e8000c12ff18 */
[----:B------:R-:W3:Y:S01]  /*16a0*/  LDG.E.64 R28, desc[UR24][R28.64] ;  /* 0x000000181c1c7981 */ /* 0x000ee2000c1e1b00 */
[----:B------:R-:W-:-:S04]  /*16b0*/  VIADD R19, R19, UR13 ;  /* 0x0000000d13137c36 */ /* 0x000fc80008000000 */
[----:B------:R-:W-:Y:S01]  /*16c0*/  IMAD.WIDE.U32 R42, R19, 0x8, R38 ;  /* 0x00000008132a7825 */ /* 0x000fe200078e0026 */
[----:B---3--:R-:W-:-:S07]  /*16d0*/  DMUL R30, R28, UR14 ;  /* 0x0000000e1c1e7c28 */ /* 0x008fce0008000000 */
[----:B------:R3:W-:Y:S01]  /*16e0*/  REDG.E.ADD.F64.RN.STRONG.GPU desc[UR24][R20.64+0x8], R30 ;  /* 0x0000081e140079a6 */ /* 0x0007e2000c12ff18 */
[----:B------:R-:W-:-:S07]  /*16f0*/  DMUL R32, R6, R30 ;  /* 0x0000001e06207228 */ /* 0x000fce0000000000 */
[----:B------:R4:W-:Y:S01]  /*1700*/  REDG.E.ADD.F64.RN.STRONG.GPU desc[UR24][R10.64+0x8], R32 ;  /* 0x000008200a0079a6 */ /* 0x0009e2000c12ff18 */
[----:B------:R-:W-:-:S07]  /*1710*/  DMUL R34, R6, R32 ;  /* 0x0000002006227228 */ /* 0x000fce0000000000 */
[----:B------:R4:W-:Y:S04]  /*1720*/  REDG.E.ADD.F64.RN.STRONG.GPU desc[UR24][R8.64+0x8], R34 ;  /* 0x00000822080079a6 */ /* 0x0009e8000c12ff18 */
[----:B------:R-:W0:Y:S01]  /*1730*/  LDG.E.64 R42, desc[UR24][R42.64] ;  /* 0x000000182a2a7981 */ /* 0x000e22000c1e1b00 */
[----:B------:R-:W-:-:S05]  /*1740*/  IADD3 R29, PT, PT, R19, UR13, RZ ;  /* 0x0000000d131d7c10 */ /* 0x000fca000fffe0ff */
[----:B------:R-:W-:Y:S01]  /*1750*/  IMAD.WIDE.U32 R28, R29, 0x8, R38 ;  /* 0x000000081d1c7825 */ /* 0x000fe200078e0026 */
[----:B0-----:R-:W-:-:S07]  /*1760*/  DMUL R22, R42, UR14 ;  /* 0x0000000e2a167c28 */ /* 0x001fce0008000000 */
[----:B------:R0:W-:Y:S01]  /*1770*/  REDG.E.ADD.F64.RN.STRONG.GPU desc[UR24][R20.64+0x10], R22 ;  /* 0x00001016140079a6 */ /* 0x0001e2000c12ff18 */
[----:B-1----:R-:W-:-:S07]  /*1780*/  DMUL R24, R6, R22 ;  /* 0x0000001606187228 */ /* 0x002fce0000000000 */
[----:B------:R0:W-:Y:S01]  /*1790*/  REDG.E.ADD.F64.RN.STRONG.GPU desc[UR24][R10.64+0x10], R24 ;  /* 0x000010180a0079a6 */ /* 0x0001e2000c12ff18 */
[----:B--2---:R-:W-:-:S07]  /*17a0*/  DMUL R26, R6, R24 ;  /* 0x00000018061a7228 */ /* 0x004fce0000000000 */
[----:B------:R0:W-:Y:S04]  /*17b0*/  REDG.E.ADD.F64.RN.STRONG.GPU desc[UR24][R8.64+0x10], R26 ;  /* 0x0000101a080079a6 */ /* 0x0001e8000c12ff18 */
[----:B------:R-:W3:Y:S02]  /*17c0*/  LDG.E.64 R28, desc[UR24][R28.64] ;  /* 0x000000181c1c7981 */ /* 0x000ee4000c1e1b00 */
[----:B---3--:R-:W-:-:S07]  /*17d0*/  DMUL R30, R28, UR14 ;  /* 0x0000000e1c1e7c28 */ /* 0x008fce0008000000 */
[----:B------:R0:W-:Y:S01]  /*17e0*/  REDG.E.ADD.F64.RN.STRONG.GPU desc[UR24][R20.64+0x18], R30 ;  /* 0x0000181e140079a6 */ /* 0x0001e2000c12ff18 */
[----:B----4-:R-:W-:-:S07]  /*17f0*/  DMUL R32, R6, R30 ;  /* 0x0000001e06207228 */ /* 0x010fce0000000000 */
[----:B------:R0:W-:Y:S01]  /*1800*/  REDG.E.ADD.F64.RN.STRONG.GPU desc[UR24][R10.64+0x18], R32 ;  /* 0x000018200a0079a6 */ /* 0x0001e2000c12ff18 */
[----:B------:R-:W-:-:S07]  /*1810*/  DMUL R34, R6, R32 ;  /* 0x0000002006227228 */ /* 0x000fce0000000000 */
[----:B------:R0:W-:Y:S01]  /*1820*/  REDG.E.ADD.F64.RN.STRONG.GPU desc[UR24][R8.64+0x18], R34 ;  /* 0x00001822080079a6 */ /* 0x0001e2000c12ff18 */
[----:B------:R-:W-:-:S07]  /*1830*/  VIADD R4, R4, 0x4 ;  /* 0x0000000404047836 */ /* 0x000fce0000000000 */
.L_x_13:
[----:B------:R-:W-:Y:S05]  /*1840*/  @!P1 BRA `(.L_x_12) ;  /* 0x0000000000c49947 */ /* 0x000fea0003800000 */
[----:B------:R-:W-:Y:S02]  /*1850*/  ISETP.NE.AND P0, PT, R12, 0x1, PT ;  /* 0x000000010c00780c */ /* 0x000fe40003f05270 */
[----:B0-----:R-:W-:-:S04]  /*1860*/  LOP3.LUT R8, R5, 0x1, RZ, 0xc0, !PT ;  /* 0x0000000105087812 */ /* 0x001fc800078ec0ff */
[----:B------:R-:W-:-:S07]  /*1870*/  ISETP.NE.U32.AND P1, PT, R8, 0x1, PT ;  /* 0x000000010800780c */ /* 0x000fce0003f25070 */
[----:B------:R-:W-:Y:S06]  /*1880*/  @!P0 BRA `(.L_x_14) ;  /* 0x00000000006c8947 */ /* 0x000fec0003800000 */
[----:B------:R-:W0:Y:S01]  /*1890*/  LDCU UR13, c[0x0][0x39c] ;  /* 0x00007380ff0d77ac */ /* 0x000e220008000800 */
[----:B---34-:R-:W1:Y:S01]  /*18a0*/  LDC.64 R20, c[0x0][0x410] ;  /* 0x00010400ff147b82 */ /* 0x018e620000000a00 */
[----:B------:R-:W3:Y:S07]  /*18b0*/  LDCU.64 UR14, c[0x0][0x3a0] ;  /* 0x00007400ff0e77ac */ /* 0x000eee0008000a00 */
[----:B------:R-:W4:Y:S08]  /*18c0*/  LDC.64 R24, c[0x0][0x418] ;  /* 0x00010600ff187b82 */ /* 0x000f300000000a00 */
[----:B------:R-:W2:Y:S01]  /*18d0*/  LDC.64 R26, c[0x0][0x420] ;  /* 0x00010800ff1a7b82 */ /* 0x000ea20000000a00 */
[----:B0-----:R-:W-:-:S04]  /*18e0*/  IMAD R19, R4, UR13, R0 ;  /* 0x0000000d04137c24 */ /* 0x001fc8000f8e0200 */
[----:B------:R-:W-:-:S05]  /*18f0*/  IMAD.WIDE.U32 R22, R19, 0x8, R38 ;  /* 0x0000000813167825 */ /* 0x000fca00078e0026 */
[----:B------:R-:W3:Y:S01]  /*1900*/  LDG.E.64 R8, desc[UR24][R22.64] ;  /* 0x0000001816087981 */ /* 0x000ee2000c1e1b00 */
[----:B------:R-:W-:Y:S02]  /*1910*/  VIADD R35, R19, UR13 ;  /* 0x0000000d13237c36 */ /* 0x000fe40008000000 */
[----:B-1----:R-:W-:-:S04]  /*1920*/  IMAD.WIDE.U32 R28, R4, 0x8, R20 ;  /* 0x00000008041c7825 */ /* 0x002fc800078e0014 */
[----:B----4-:R-:W-:-:S04]  /*1930*/  IMAD.WIDE.U32 R30, R4, 0x8, R24 ;  /* 0x00000008041e7825 */ /* 0x010fc800078e0018 */
[----:B------:R-:W-:-:S04]  /*1940*/  IMAD.WIDE.U32 R34, R35, 0x8, R38 ;  /* 0x0000000823227825 */ /* 0x000fc800078e0026 */
[----:B--2---:R-:W-:Y:S01]  /*1950*/  IMAD.WIDE.U32 R32, R4, 0x8, R26 ;  /* 0x0000000804207825 */ /* 0x004fe200078e001a */
[----:B---3--:R-:W-:-:S07]  /*1960*/  DMUL R8, R8, UR14 ;  /* 0x0000000e08087c28 */ /* 0x008fce0008000000 */
[----:B------:R0:W-:Y:S01]  /*1970*/  REDG.E.ADD.F64.RN.STRONG.GPU desc[UR24][R28.64], R8 ;  /* 0x000000081c0079a6 */ /* 0x0001e2000c12ff18 */
[----:B-----5:R-:W-:-:S07]  /*1980*/  DMUL R10, R6, R8 ;  /* 0x00000008060a7228 */ /* 0x020fce0000000000 */
[----:B------:R0:W-:Y:S01]  /*1990*/  REDG.E.ADD.F64.RN.STRONG.GPU desc[UR24][R30.64], R10 ;  /* 0x0000000a1e0079a6 */ /* 0x0001e2000c12ff18 */
[----:B------:R-:W-:-:S07]  /*19a0*/  DMUL R20, R6, R10 ;  /* 0x0000000a06147228 */ /* 0x000fce0000000000 */
[----:B------:R0:W-:Y:S04]  /*19b0*/  REDG.E.ADD.F64.RN.STRONG.GPU desc[UR24][R32.64], R20 ;  /* 0x00000014200079a6 */ /* 0x0001e8000c12ff18 */
[----:B------:R-:W2:Y:S02]  /*19c0*/  LDG.E.64 R22, desc[UR24][R34.64] ;  /* 0x0000001822167981 */ /* 0x000ea4000c1e1b00 */
[----:B--2---:R-:W-:-:S07]  /*19d0*/  DMUL R22, R22, UR14 ;  /* 0x0000000e16167c28 */ /* 0x004fce0008000000 */
[----:B------:R0:W-:Y:S01]  /*19e0*/  REDG.E.ADD.F64.RN.STRONG.GPU desc[UR24][R28.64+0x8], R22 ;  /* 0x000008161c0079a6 */ /* 0x0001e2000c12ff18 */
[----:B------:R-:W-:-:S07]  /*19f0*/  DMUL R24, R6, R22 ;  /* 0x0000001606187228 */ /* 0x000fce0000000000 */
[----:B------:R0:W-:Y:S01]  /*1a00*/  REDG.E.ADD.F64.RN.STRONG.GPU desc[UR24][R30.64+0x8], R24 ;  /* 0x000008181e0079a6 */ /* 0x0001e2000c12ff18 */
[----:B------:R-:W-:-:S07]  /*1a10*/  DMUL R26, R6, R24 ;  /* 0x00000018061a7228 */ /* 0x000fce0000000000 */
[----:B------:R0:W-:Y:S01]  /*1a20*/  REDG.E.ADD.F64.RN.STRONG.GPU desc[UR24][R32.64+0x8], R26 ;  /* 0x0000081a200079a6 */ /* 0x0001e2000c12ff18 */
[----:B------:R-:W-:-:S07]  /*1a30*/  IADD3 R4, PT, PT, R4, 0x2, RZ ;  /* 0x0000000204047810 */ /* 0x000fce0007ffe0ff */
.L_x_14:
[----:B------:R-:W-:Y:S05]  /*1a40*/  @P1 BRA `(.L_x_12) ;  /* 0x0000000000441947 */ /* 0x000fea0003800000 */
[----:B------:R-:W1:Y:S01]  /*1a50*/  LDCU UR13, c[0x0][0x39c] ;  /* 0x00007380ff0d77ac */ /* 0x000e620008000800 */
[----:B0-2---:R-:W0:Y:S01]  /*1a60*/  LDC.64 R10, c[0x0][0x410] ;  /* 0x00010400ff0a7b82 */ /* 0x005e220000000a00 */
[----:B------:R-:W2:Y:S07]  /*1a70*/  LDCU.64 UR14, c[0x0][0x3a0] ;  /* 0x00007400ff0e77ac */ /* 0x000eae0008000a00 */
[----:B---34-:R-:W3:Y:S08]  /*1a80*/  LDC.64 R24, c[0x0][0x418] ;  /* 0x00010600ff187b82 */ /* 0x018ef00000000a00 */
[----:B------:R-:W4:Y:S01]  /*1a90*/  LDC.64 R28, c[0x0][0x420] ;  /* 0x00010800ff1c7b82 */ /* 0x000f220000000a00 */
[----:B-1----:R-:W-:-:S04]  /*1aa0*/  IMAD R9, R4, UR13, R0 ;  /* 0x0000000d04097c24 */ /* 0x002fc8000f8e0200 */
[----:B------:R-:W-:-:S06]  /*1ab0*/  IMAD.WIDE.U32 R8, R9, 0x8, R38 ;  /* 0x0000000809087825 */ /* 0x000fcc00078e0026 */
[----:B------:R-:W2:Y:S01]  /*1ac0*/  LDG.E.64 R8, desc[UR24][R8.64] ;  /* 0x0000001808087981 */ /* 0x000ea2000c1e1b00 */
[----:B0-----:R-:W-:Y:S01]  /*1ad0*/  IMAD.WIDE.U32 R10, R4, 0x8, R10 ;  /* 0x00000008040a7825 */ /* 0x001fe200078e000a */
[----:B--2---:R-:W-:-:S07]  /*1ae0*/  DMUL R20, R8, UR14 ;  /* 0x0000000e08147c28 */ /* 0x004fce0008000000 */
[----:B------:R1:W-:Y:S01]  /*1af0*/  REDG.E.ADD.F64.RN.STRONG.GPU desc[UR24][R10.64], R20 ;  /* 0x000000140a0079a6 */ /* 0x0003e2000c12ff18 */
[----:B-----5:R-:W-:-:S08]  /*1b00*/  DMUL R22, R6, R20 ;  /* 0x0000001406167228 */ /* 0x020fd00000000000 */
[----:B------:R-:W-:Y:S01]  /*1b10*/  DMUL R26, R6, R22 ;  /* 0x00000016061a7228 */ /* 0x000fe20000000000 */
[----:B---3--:R-:W-:-:S04]  /*1b20*/  IMAD.WIDE.U32 R6, R4, 0x8, R24 ;  /* 0x0000000804067825 */ /* 0x008fc800078e0018 */
[----:B----4-:R-:W-:Y:S01]  /*1b30*/  IMAD.WIDE.U32 R24, R4, 0x8, R28 ;  /* 0x0000000804187825 */ /* 0x010fe200078e001c */
[----:B------:R1:W-:Y:S04]  /*1b40*/  REDG.E.ADD.F64.RN.STRONG.GPU desc[UR24][R6.64], R22 ;  /* 0x00000016060079a6 */ /* 0x0003e8000c12ff18 */
[----:B------:R1:W-:Y:S02]  /*1b50*/  REDG.E.ADD.F64.RN.STRONG.GPU desc[UR24][R24.64], R26 ;  /* 0x0000001a180079a6 */ /* 0x0003e4000c12ff18 */
.L_x_12:
[----:B------:R-:W2:Y:S01]  /*1b60*/  LDCU UR13, c[0x0][0x39c] ;  /* 0x00007380ff0d77ac */ /* 0x000ea20008000800 */
[----:B------:R-:W-:-:S05]  /*1b70*/  IMAD.IADD R0, R17, 0x1, R0 ;  /* 0x0000000111007824 */ /* 0x000fca00078e0200 */
[----:B--2---:R-:W-:-:S13]  /*1b80*/  ISETP.GE.AND P0, PT, R0, UR13, PT ;  /* 0x0000000d00007c0c */ /* 0x004fda000bf06270 */
[----:B------:R-:W-:Y:S05]  /*1b90*/  @!P0 BRA `(.L_x_15) ;  /* 0xfffffff000688947 */ /* 0x000fea000383ffff */
.L_x_9:
[----:B------:R-:W-:Y:S05]  /*1ba0*/  BSYNC B0 ;  /* 0x0000000000007941 */ /* 0x000fea0003800000 */
.L_x_8:
[C---:B------:R-:W-:Y:S01]  /*1bb0*/  IMAD.IADD R12, R18.reuse, 0x1, R17 ;  /* 0x00000001120c7824 */ /* 0x040fe200078e0211 */
[----:B------:R-:W-:Y:S01]  /*1bc0*/  UMOV UR13, 0xffffffff ;  /* 0xffffffff000d7882 */ /* 0x000fe20000000000 */
[----:B------:R-:W-:-:S03]  /*1bd0*/  ISETP.GE.U32.AND P0, PT, R18, R5, PT ;  /* 0x000000051200720c */ /* 0x000fc60003f06070 */
[----:B012---:R-:W-:Y:S01]  /*1be0*/  IADD3 R10, PT, PT, R12, R17, RZ ;  /* 0x000000110c0a7210 */ /* 0x007fe20007ffe0ff */
[----:B------:R-:W-:Y:S09]  /*1bf0*/  BRA.DIV UR13, `(.L_x_16) ;  /* 0x0000006e0dc47947 */ /* 0x000ff2000b800000 */
[----:B------:R-:W-:Y:S06]  /*1c00*/  BAR.SYNC.DEFER_BLOCKING 0x0 ;  /* 0x0000000000007b1d */ /* 0x000fec0000010000 */
.L_x_161:
[----:B------:R-:W-:Y:S04]  /*1c10*/  BSSY.RECONVERGENT B1, `(.L_x_17) ;  /* 0x0000221000017945 */ /* 0x000fe80003800200 */
[----:B------:R-:W-:Y:S05]  /*1c20*/  @P0 BRA `(.L_x_18) ;  /* 0x00000020007c0947 */ /* 0x000fea0003800000 */
[----:B------:R-:W-:Y:S01]  /*1c30*/  VIADD R0, R16, 0x1 ;  /* 0x0000000110007836 */ /* 0x000fe20000000000 */
[----:B------:R-:W-:Y:S01]  /*1c40*/  BSSY.RECONVERGENT B2, `(.L_x_19) ;  /* 0x00000e8000027945 */ /* 0x000fe20003800200 */
[----:B------:R-:W-:-:S03]  /*1c50*/  IMAD.MOV.U32 R4, RZ, RZ, R18 ;  /* 0x000000ffff047224 */ /* 0x000fc600078e0012 */
[----:B------:R-:W-:-:S13]  /*1c60*/  LOP3.LUT P0, R0, R0, 0x3, RZ, 0xc0, !PT ;  /* 0x0000000300007812 */ /* 0x000fda000780c0ff */
[----:B------:R-:W-:Y:S05]  /*1c70*/  @!P0 BRA `(.L_x_20) ;  /* 0x0000000c00908947 */ /* 0x000fea0003800000 */
[----:B-----5:R-:W0:Y:S02]  /*1c80*/  LDC.64 R6, c[0x0][0x410] ;  /* 0x00010400ff067b82 */ /* 0x020e240000000a00 */
[----:B0-----:R-:W-:-:S05]  /*1c90*/  IMAD.WIDE.U32 R6, R18, 0x8, R6 ;  /* 0x0000000812067825 */ /* 0x001fca00078e0006 */
[----:B---34-:R-:W2:Y:S01]  /*1ca0*/  LDG.E.64 R20, desc[UR24][R6.64] ;  /* 0x0000001806147981 */ /* 0x018ea2000c1e1b00 */
[----:B------:R-:W-:Y:S01]  /*1cb0*/  BSSY.RECONVERGENT B3, `(.L_x_21) ;  /* 0x0000039000037945 */ /* 0x000fe20003800200 */
[----:B------:R-:W-:Y:S01]  /*1cc0*/  MOV R4, 0x0 ;  /* 0x0000000000047802 */ /* 0x000fe20000000f00 */
[----:B------:R-:W-:Y:S01]  /*1cd0*/  IMAD.MOV.U32 R5, RZ, RZ, 0x3ff00000 ;  /* 0x3ff00000ff057424 */ /* 0x000fe200078e00ff */
[----:B------:R-:W-:Y:S01]  /*1ce0*/  CS2R R8, SRZ ;  /* 0x0000000000087805 */ /* 0x000fe2000001ff00 */
[----:B--2---:R-:W-:-:S14]  /*1cf0*/  DSETP.GT.AND P0, PT, R20, RZ, PT ;  /* 0x000000ff1400722a */ /* 0x004fdc0003f04000 */
[----:B------:R-:W-:Y:S05]  /*1d00*/  @!P0 BRA `(.L_x_22) ;  /* 0x0000000000cc8947 */ /* 0x000fea0003800000 */
[----:B------:R-:W0:Y:S02]  /*1d10*/  LDC.64 R4, c[0x0][0x418] ;  /* 0x00010600ff047b82 */ /* 0x000e240000000a00 */
[----:B0-----:R-:W-:-:S06]  /*1d20*/  IMAD.WIDE.U32 R42, R18, 0x8, R4 ;  /* 0x00000008122a7825 */ /* 0x001fcc00078e0004 */
[----:B------:R-:W2:Y:S01]  /*1d30*/  LDG.E.64 R42, desc[UR24][R42.64] ;  /* 0x000000182a2a7981 */ /* 0x000ea2000c1e1b00 */
[----:B------:R-:W0:Y:S01]  /*1d40*/  MUFU.RCP64H R5, R21 ;  /* 0x0000001500057308 */ /* 0x000e220000001800 */
[----:B------:R-:W-:Y:S01]  /*1d50*/  IMAD.MOV.U32 R4, RZ, RZ, 0x1 ;  /* 0x00000001ff047424 */ /* 0x000fe200078e00ff */
[----:B------:R-:W-:Y:S05]  /*1d60*/  BSSY.RECONVERGENT B4, `(.L_x_23) ;  /* 0x0000011000047945 */ /* 0x000fea0003800200 */
[----:B0-----:R-:W-:-:S08]  /*1d70*/  DFMA R8, -R20, R4, 1 ;  /* 0x3ff000001408742b */ /* 0x001fd00000000104 */
[----:B------:R-:W-:-:S08]  /*1d80*/  DFMA R8, R8, R8, R8 ;  /* 0x000000080808722b */ /* 0x000fd00000000008 */
[----:B------:R-:W-:-:S08]  /*1d90*/  DFMA R8, R4, R8, R4 ;  /* 0x000000080408722b */ /* 0x000fd00000000004 */
[----:B------:R-:W-:-:S08]  /*1da0*/  DFMA R4, -R20, R8, 1 ;  /* 0x3ff000001404742b */ /* 0x000fd00000000108 */
[----:B------:R-:W-:-:S08]  /*1db0*/  DFMA R4, R8, R4, R8 ;  /* 0x000000040804722b */ /* 0x000fd00000000008 */
[----:B--2---:R-:W-:Y:S01]  /*1dc0*/  DMUL R64, R42, R4 ;  /* 0x000000042a407228 */ /* 0x004fe20000000000 */
[----:B------:R-:W-:-:S07]  /*1dd0*/  FSETP.GEU.AND P1, PT, |R43|, 6.5827683646048100446e-37, PT ;  /* 0x036000002b00780b */ /* 0x000fce0003f2e200 */
[----:B------:R-:W-:-:S08]  /*1de0*/  DFMA R8, -R20, R64, R42 ;  /* 0x000000401408722b */ /* 0x000fd0000000012a */
[----:B------:R-:W-:-:S10]  /*1df0*/  DFMA R64, R4, R8, R64 ;  /* 0x000000080440722b */ /* 0x000fd40000000040 */
[----:B------:R-:W-:-:S05]  /*1e00*/  FFMA R4, RZ, R21, R65 ;  /* 0x00000015ff047223 */ /* 0x000fca0000000041 */
[----:B------:R-:W-:-:S13]  /*1e10*/  FSETP.GT.AND P0, PT, |R4|, 1.469367938527859385e-39, PT ;  /* 0x001000000400780b */ /* 0x000fda0003f04200 */
[----:B------:R-:W-:Y:S05]  /*1e20*/  @P0 BRA P1, `(.L_x_24) ;  /* 0x0000000000100947 */ /* 0x000fea0000800000 */
[----:B------:R-:W-:Y:S01]  /*1e30*/  MOV R46, R20 ;  /* 0x00000014002e7202 */ /* 0x000fe20000000f00 */
[----:B------:R-:W-:Y:S01]  /*1e40*/  IMAD.MOV.U32 R45, RZ, RZ, R21 ;  /* 0x000000ffff2d7224 */ /* 0x000fe200078e0015 */
[----:B------:R-:W-:-:S07]  /*1e50*/  MOV R58, 0x1e70 ;  /* 0x00001e70003a7802 */ /* 0x000fce0000000f00 */
[----:B------:R-:W-:Y:S05]  /*1e60*/  CALL.REL.NOINC `($__internal_0_$__cuda_sm20_div_rn_f64_full) ;  /* 0x0000007000c07944 */ /* 0x000fea0003c00000 */
.L_x_24:
[----:B------:R-:W-:Y:S05]  /*1e70*/  BSYNC.RECONVERGENT B4 ;  /* 0x0000000000047941 */ /* 0x000fea0003800200 */
.L_x_23:
        /* <DEDUP_REMOVED lines=14> */
[----:B------:R-:W-:Y:S01]  /*1f60*/  DFMA R4, R22, R8, R4 ;  /* 0x000000081604722b */ /* 0x000fe20000000004 */
[----:B------:R-:W-:-:S09]  /*1f70*/  IMAD.MOV.U32 R9, RZ, RZ, R65 ;  /* 0x000000ffff097224 */ /* 0x000fd200078e0041 */
[----:B------:R-:W-:-:S05]  /*1f80*/  FFMA R8, RZ, R21, R5 ;  /* 0x00000015ff087223 */ /* 0x000fca0000000005 */
[----:B------:R-:W-:Y:S02]  /*1f90*/  FSETP.GT.AND P0, PT, |R8|, 1.469367938527859385e-39, PT ;  /* 0x001000000800780b */ /* 0x000fe40003f04200 */
[----:B------:R-:W-:-:S11]  /*1fa0*/  MOV R8, R64 ;  /* 0x0000004000087202 */ /* 0x000fd60000000f00 */
[----:B------:R-:W-:Y:S05]  /*1fb0*/  @P0 BRA P1, `(.L_x_26) ;  /* 0x0000000000180947 */ /* 0x000fea0000800000 */
[----:B------:R-:W-:Y:S01]  /*1fc0*/  IMAD.MOV.U32 R46, RZ, RZ, R20 ;  /* 0x000000ffff2e7224 */ /* 0x000fe200078e0014 */
[----:B------:R-:W-:Y:S02]  /*1fd0*/  MOV R45, R21 ;  /* 0x00000015002d7202 */ /* 0x000fe40000000f00 */
[----:B------:R-:W-:-:S07]  /*1fe0*/  MOV R58, 0x2000 ;  /* 0x00002000003a7802 */ /* 0x000fce0000000f00 */
[----:B------:R-:W-:Y:S05]  /*1ff0*/  CALL.REL.NOINC `($__internal_0_$__cuda_sm20_div_rn_f64_full) ;  /* 0x00000070005c7944 */ /* 0x000fea0003c00000 */
[----:B------:R-:W-:Y:S02]  /*2000*/  IMAD.MOV.U32 R4, RZ, RZ, R64 ;  /* 0x000000ffff047224 */ /* 0x000fe400078e0040 */
[----:B------:R-:W-:-:S07]  /*2010*/  IMAD.MOV.U32 R5, RZ, RZ, R65 ;  /* 0x000000ffff057224 */ /* 0x000fce00078e0041 */
.L_x_26:
[----:B------:R-:W-:Y:S05]  /*2020*/  BSYNC.RECONVERGENT B4 ;  /* 0x0000000000047941 */ /* 0x000fea0003800200 */
.L_x_25:
[----:B------:R-:W-:-:S11]  /*2030*/  DFMA R4, -R8, R8, R4 ;  /* 0x000000080804722b */ /* 0x000fd60000000104 */
.L_x_22:
[----:B------:R-:W-:Y:S05]  /*2040*/  BSYNC.RECONVERGENT B3 ;  /* 0x0000000000037941 */ /* 0x000fea0003800200 */
.L_x_21:
[----:B------:R-:W0:Y:S01]  /*2050*/  LDC.64 R26, c[0x0][0x3f8] ;  /* 0x0000fe00ff1a7b82 */ /* 0x000e220000000a00 */
[----:B------:R-:W-:Y:S01]  /*2060*/  UMOV UR14, 0xc924223 ;  /* 0x0c924223000e7882 */ /* 0x000fe20000000000 */
[----:B------:R-:W-:Y:S02]  /*2070*/  UMOV UR15, 0x3bc79ca1 ;  /* 0x3bc79ca1000f7882 */ /* 0x000fe40000000000 */
[----:B------:R-:W-:-:S04]  /*2080*/  DSETP.GEU.AND P0, PT, R4, UR14, PT ;  /* 0x0000000e04007e2a */ /* 0x000fc8000bf0e000 */
[----:B------:R-:W1:Y:S02]  /*2090*/  LDC.64 R22, c[0x0][0x400] ;  /* 0x00010000ff167b82 */ /* 0x000e640000000a00 */
[----:B------:R-:W-:Y:S02]  /*20a0*/  FSEL R28, R4, 2.2534666340150459063e-31, P0 ;  /* 0x0c924223041c7808 */ /* 0x000fe40000000000 */
[----:B------:R-:W-:Y:S02]  /*20b0*/  FSEL R29, R5, 0.006091669667512178421, P0 ;  /* 0x3bc79ca1051d7808 */ /* 0x000fe40000000000 */
[----:B------:R-:W-:Y:S02]  /*20c0*/  ISETP.NE.AND P0, PT, R0, 0x1, PT ;  /* 0x000000010000780c */ /* 0x000fe40003f05270 */
[----:B------:R-:W2:Y:S01]  /*20d0*/  LDC.64 R24, c[0x0][0x408] ;  /* 0x00010200ff187b82 */ /* 0x000ea20000000a00 */
[----:B------:R-:W-:Y:S01]  /*20e0*/  MOV R4, R12 ;  /* 0x0000000c00047202 */ /* 0x000fe20000000f00 */
[----:B0-----:R-:W-:-:S05]  /*20f0*/  IMAD.WIDE.U32 R26, R18, 0x8, R26 ;  /* 0x00000008121a7825 */ /* 0x001fca00078e001a */
[----:B------:R0:W-:Y:S01]  /*2100*/  STG.E.64 desc[UR24][R26.64], R20 ;  /* 0x000000141a007986 */ /* 0x0001e2000c101b18 */
[----:B-1----:R-:W-:-:S05]  /*2110*/  IMAD.WIDE.U32 R22, R18, 0x8, R22 ;  /* 0x0000000812167825 */ /* 0x002fca00078e0016 */
[----:B------:R0:W-:Y:S01]  /*2120*/  STG.E.64 desc[UR24][R22.64], R8 ;  /* 0x0000000816007986 */ /* 0x0001e2000c101b18 */
[----:B--2---:R-:W-:-:S05]  /*2130*/  IMAD.WIDE.U32 R24, R18, 0x8, R24 ;  /* 0x0000000812187825 */ /* 0x004fca00078e0018 */
[----:B------:R0:W-:Y:S01]  /*2140*/  STG.E.64 desc[UR24][R24.64], R28 ;  /* 0x0000001c18007986 */ /* 0x0001e2000c101b18 */
[----:B------:R-:W-:Y:S05]  /*2150*/  @!P0 BRA `(.L_x_20) ;  /* 0x0000000800588947 */ /* 0x000fea0003800000 */
[----:B------:R-:W-:Y:S01]  /*2160*/  IMAD.WIDE R6, R17, 0x8, R6 ;  /* 0x0000000811067825 */ /* 0x000fe200078e0206 */
[----:B------:R-:W1:Y:S04]  /*2170*/  LDC.64 R4, c[0x0][0x418] ;  /* 0x00010600ff047b82 */ /* 0x000e680000000a00 */
[----:B------:R-:W2:Y:S01]  /*2180*/  LDG.E.64 R30, desc[UR24][R6.64] ;  /* 0x00000018061e7981 */ /* 0x000ea2000c1e1b00 */
[----:B------:R-:W-:Y:S01]  /*2190*/  BSSY.RECONVERGENT B3, `(.L_x_27) ;  /* 0x000003a000037945 */ /* 0x000fe20003800200 */
[----:B0-----:R-:W-:Y:S02]  /*21a0*/  CS2R R28, SRZ ;  /* 0x00000000001c7805 */ /* 0x001fe4000001ff00 */
[----:B------:R-:W0:Y:S01]  /*21b0*/  LDC.64 R8, c[0x0][0x420] ;  /* 0x00010800ff087b82 */ /* 0x000e220000000a00 */
[----:B-1----:R-:W-:-:S04]  /*21c0*/  IMAD.WIDE.U32 R20, R18, 0x8, R4 ;  /* 0x0000000812147825 */ /* 0x002fc800078e0004 */
[----:B------:R-:W-:Y:S02]  /*21d0*/  IMAD.MOV.U32 R4, RZ, RZ, 0x0 ;  /* 0x00000000ff047424 */ /* 0x000fe400078e00ff */
[----:B------:R-:W-:Y:S02]  /*21e0*/  IMAD.MOV.U32 R5, RZ, RZ, 0x3ff00000 ;  /* 0x3ff00000ff057424 */ /* 0x000fe400078e00ff */
[----:B0-----:R-:W-:-:S04]  /*21f0*/  IMAD.WIDE.U32 R8, R18, 0x8, R8 ;  /* 0x0000000812087825 */ /* 0x001fc800078e0008 */
[----:B------:R-:W-:-:S04]  /*2200*/  IMAD.WIDE R20, R17, 0x8, R20 ;  /* 0x0000000811147825 */ /* 0x000fc800078e0214 */
[----:B------:R-:W-:Y:S01]  /*2210*/  IMAD.WIDE R8, R17, 0x8, R8 ;  /* 0x0000000811087825 */ /* 0x000fe200078e0208 */
[----:B--2---:R-:W-:-:S14]  /*2220*/  DSETP.GT.AND P0, PT, R30, RZ, PT ;  /* 0x000000ff1e00722a */ /* 0x004fdc0003f04000 */
[----:B------:R-:W-:Y:S05]  /*2230*/  @!P0 BRA `(.L_x_28) ;  /* 0x0000000000bc8947 */ /* 0x000fea0003800000 */
[----:B------:R-:W2:Y:S01]  /*2240*/  LDG.E.64 R42, desc[UR24][R20.64] ;  /* 0x00000018142a7981 */ /* 0x000ea2000c1e1b00 */
[----:B------:R-:W0:Y:S01]  /*2250*/  MUFU.RCP64H R5, R31 ;  /* 0x0000001f00057308 */ /* 0x000e220000001800 */
[----:B------:R-:W-:Y:S01]  /*2260*/  MOV R4, 0x1 ;  /* 0x0000000100047802 */ /* 0x000fe20000000f00 */
        /* <DEDUP_REMOVED lines=13> */
[----:B------:R-:W-:Y:S01]  /*2340*/  IMAD.MOV.U32 R46, RZ, RZ, R30 ;  /* 0x000000ffff2e7224 */ /* 0x000fe200078e001e */
[----:B------:R-:W-:Y:S01]  /*2350*/  MOV R58, 0x2380 ;  /* 0x00002380003a7802 */ /* 0x000fe20000000f00 */
[----:B------:R-:W-:-:S07]  /*2360*/  IMAD.MOV.U32 R45, RZ, RZ, R31 ;  /* 0x000000ffff2d7224 */ /* 0x000fce00078e001f */
[----:B------:R-:W-:Y:S05]  /*2370*/  CALL.REL.NOINC `($__internal_0_$__cuda_sm20_div_rn_f64_full) ;  /* 0x0000006c007c7944 */ /* 0x000fea0003c00000 */
.L_x_30:
[----:B------:R-:W-:Y:S05]  /*2380*/  BSYNC.RECONVERGENT B4 ;  /* 0x0000000000047941 */ /* 0x000fea0003800200 */
.L_x_29:
[----:B------:R-:W2:Y:S01]  /*2390*/  LDG.E.64 R42, desc[UR24][R8.64] ;  /* 0x00000018082a7981 */ /* 0x000ea2000c1e1b00 */
[----:B------:R-:W0:Y:S01]  /*23a0*/  MUFU.RCP64H R5, R31 ;  /* 0x0000001f00057308 */ /* 0x000e220000001800 */
[----:B------:R-:W-:Y:S01]  /*23b0*/  MOV R4, 0x1 ;  /* 0x0000000100047802 */ /* 0x000fe20000000f00 */
[----:B------:R-:W-:Y:S01]  /*23c0*/  BSSY.RECONVERGENT B4, `(.L_x_31) ;  /* 0x0000015000047945 */ /* 0x000fe20003800200 */
[----:B------:R-:W-:Y:S02]  /*23d0*/  IMAD.MOV.U32 R28, RZ, RZ, R64 ;  /* 0x000000ffff1c7224 */ /* 0x000fe400078e0040 */
[----:B------:R-:W-:Y:S02]  /*23e0*/  IMAD.MOV.U32 R29, RZ, RZ, R65 ;  /* 0x000000ffff1d7224 */ /* 0x000fe400078e0041 */
        /* <DEDUP_REMOVED lines=16> */
[----:B------:R-:W-:Y:S01]  /*24f0*/  IMAD.MOV.U32 R4, RZ, RZ, R64 ;  /* 0x000000ffff047224 */ /* 0x000fe200078e0040 */
[----:B------:R-:W-:-:S07]  /*2500*/  MOV R5, R65 ;  /* 0x0000004100057202 */ /* 0x000fce0000000f00 */
.L_x_32:
[----:B------:R-:W-:Y:S05]  /*2510*/  BSYNC.RECONVERGENT B4 ;  /* 0x0000000000047941 */ /* 0x000fea0003800200 */
.L_x_31:
[----:B------:R-:W-:-:S11]  /*2520*/  DFMA R4, -R28, R28, R4 ;  /* 0x0000001c1c04722b */ /* 0x000fd60000000104 */
.L_x_28:
[----:B------:R-:W-:Y:S05]  /*2530*/  BSYNC.RECONVERGENT B3 ;  /* 0x0000000000037941 */ /* 0x000fea0003800200 */
.L_x_27:
[----:B------:R-:W0:Y:S01]  /*2540*/  LDC.64 R22, c[0x0][0x400] ;  /* 0x00010000ff167b82 */ /* 0x000e220000000a00 */
[----:B------:R-:W-:Y:S01]  /*2550*/  UMOV UR14, 0xc924223 ;  /* 0x0c924223000e7882 */ /* 0x000fe20000000000 */
[----:B------:R-:W-:Y:S01]  /*2560*/  UMOV UR15, 0x3bc79ca1 ;  /* 0x3bc79ca1000f7882 */ /* 0x000fe20000000000 */
[----:B------:R-:W-:Y:S01]  /*2570*/  IMAD.WIDE R26, R17, 0x8, R26 ;  /* 0x00000008111a7825 */ /* 0x000fe200078e021a */
[----:B------:R-:W-:-:S04]  /*2580*/  DSETP.GEU.AND P0, PT, R4, UR14, PT ;  /* 0x0000000e04007e2a */ /* 0x000fc8000bf0e000 */
[----:B------:R-:W1:Y:S01]  /*2590*/  LDC.64 R24, c[0x0][0x408] ;  /* 0x00010200ff187b82 */ /* 0x000e620000000a00 */
[----:B------:R2:W-:Y:S01]  /*25a0*/  STG.E.64 desc[UR24][R26.64], R30 ;  /* 0x0000001e1a007986 */ /* 0x0005e2000c101b18 */
[----:B------:R-:W-:Y:S01]  /*25b0*/  FSEL R32, R4, 2.2534666340150459063e-31, P0 ;  /* 0x0c92422304207808 */ /* 0x000fe20000000000 */
[----:B------:R-:W-:Y:S01]  /*25c0*/  IMAD.MOV.U32 R4, RZ, RZ, R10 ;  /* 0x000000ffff047224 */ /* 0x000fe200078e000a */
[----:B------:R-:W-:Y:S02]  /*25d0*/  FSEL R33, R5, 0.006091669667512178421, P0 ;  /* 0x3bc79ca105217808 */ /* 0x000fe40000000000 */
[----:B------:R-:W-:Y:S01]  /*25e0*/  ISETP.NE.AND P0, PT, R0, 0x2, PT ;  /* 0x000000020000780c */ /* 0x000fe20003f05270 */
[----:B0-----:R-:W-:-:S04]  /*25f0*/  IMAD.WIDE.U32 R22, R18, 0x8, R22 ;  /* 0x0000000812167825 */ /* 0x001fc800078e0016 */
[----:B-1----:R-:W-:-:S04]  /*2600*/  IMAD.WIDE.U32 R34, R18, 0x8, R24 ;  /* 0x0000000812227825 */ /* 0x002fc800078e0018 */
[----:B------:R-:W-:-:S04]  /*2610*/  IMAD.WIDE R24, R17, 0x8, R22 ;  /* 0x0000000811187825 */ /* 0x000fc800078e0216 */
[----:B------:R-:W-:Y:S01]  /*2620*/  IMAD.WIDE R22, R17, 0x8, R34 ;  /* 0x0000000811167825 */ /* 0x000fe200078e0222 */
[----:B------:R2:W-:Y:S04]  /*2630*/  STG.E.64 desc[UR24][R24.64], R28 ;  /* 0x0000001c18007986 */ /* 0x0005e8000c101b18 */
[----:B------:R2:W-:Y:S01]  /*2640*/  STG.E.64 desc[UR24][R22.64], R32 ;  /* 0x0000002016007986 */ /* 0x0005e2000c101b18 */
[----:B------:R-:W-:Y:S05]  /*2650*/  @!P0 BRA `(.L_x_20) ;  /* 0x0000000400188947 */ /* 0x000fea0003800000 */
[----:B--2---:R-:W-:-:S06]  /*2660*/  IMAD.WIDE R28, R17, 0x8, R6 ;  /* 0x00000008111c7825 */ /* 0x004fcc00078e0206 */
[----:B------:R-:W2:Y:S01]  /*2670*/  LDG.E.64 R28, desc[UR24][R28.64] ;  /* 0x000000181c1c7981 */ /* 0x000ea2000c1e1b00 */
[----:B------:R-:W-:Y:S01]  /*2680*/  BSSY.RECONVERGENT B3, `(.L_x_33) ;  /* 0x0000037000037945 */ /* 0x000fe20003800200 */
[----:B------:R-:W-:Y:S01]  /*2690*/  IMAD.MOV.U32 R4, RZ, RZ, 0x0 ;  /* 0x00000000ff047424 */ /* 0x000fe200078e00ff */
[----:B------:R-:W-:Y:S02]  /*26a0*/  MOV R5, 0x3ff00000 ;  /* 0x3ff0000000057802 */ /* 0x000fe40000000f00 */
[----:B------:R-:W-:Y:S01]  /*26b0*/  CS2R R6, SRZ ;  /* 0x0000000000067805 */ /* 0x000fe2000001ff00 */
[----:B--2---:R-:W-:-:S14]  /*26c0*/  DSETP.GT.AND P0, PT, R28, RZ, PT ;  /* 0x000000ff1c00722a */ /* 0x004fdc0003f04000 */
[----:B------:R-:W-:Y:S05]  /*26d0*/  @!P0 BRA `(.L_x_34) ;  /* 0x0000000000c48947 */ /* 0x000fea0003800000 */
[----:B------:R-:W-:-:S06]  /*26e0*/  IMAD.WIDE R42, R17, 0x8, R20 ;  /* 0x00000008112a7825 */ /* 0x000fcc00078e0214 */
        /* <DEDUP_REMOVED lines=17> */
[----:B------:R-:W-:Y:S02]  /*2800*/  MOV R45, R29 ;  /* 0x0000001d002d7202 */ /* 0x000fe40000000f00 */
[----:B------:R-:W-:-:S07]  /*2810*/  MOV R58, 0x2830 ;  /* 0x00002830003a7802 */ /* 0x000fce0000000f00 */
[----:B------:R-:W-:Y:S05]  /*2820*/  CALL.REL.NOINC `($__internal_0_$__cuda_sm20_div_rn_f64_full) ;  /* 0x0000006800507944 */ /* 0x000fea0003c00000 */
.L_x_36:
[----:B------:R-:W-:Y:S05]  /*2830*/  BSYNC.RECONVERGENT B4 ;  /* 0x0000000000047941 */ /* 0x000fea0003800200 */
.L_x_35:
        /* <DEDUP_REMOVED lines=14> */
[----:B------:R-:W-:Y:S01]  /*2920*/  IMAD.MOV.U32 R6, RZ, RZ, R64 ;  /* 0x000000ffff067224 */ /* 0x000fe200078e0040 */
[----:B------:R-:W-:-:S08]  /*2930*/  MOV R7, R65 ;  /* 0x0000004100077202 */ /* 0x000fd00000000f00 */
[----:B------:R-:W-:-:S05]  /*2940*/  FFMA R0, RZ, R29, R5 ;  /* 0x0000001dff007223 */ /* 0x000fca0000000005 */
[----:B------:R-:W-:-:S13]  /*2950*/  FSETP.GT.AND P0, PT, |R0|, 1.469367938527859385e-39, PT ;  /* 0x001000000000780b */ /* 0x000fda0003f04200 */
[----:B------:R-:W-:Y:S05]  /*2960*/  @P0 BRA P1, `(.L_x_38) ;  /* 0x0000000000180947 */ /* 0x000fea0000800000 */
[----:B------:R-:W-:Y:S01]  /*2970*/  IMAD.MOV.U32 R46, RZ, RZ, R28 ;  /* 0x000000ffff2e7224 */ /* 0x000fe200078e001c */
[----:B------:R-:W-:Y:S01]  /*2980*/  MOV R58, 0x29b0 ;  /* 0x000029b0003a7802 */ /* 0x000fe20000000f00 */
[----:B------:R-:W-:-:S07]  /*2990*/  IMAD.MOV.U32 R45, RZ, RZ, R29 ;  /* 0x000000ffff2d7224 */ /* 0x000fce00078e001d */
[----:B------:R-:W-:Y:S05]  /*29a0*/  CALL.REL.NOINC `($__internal_0_$__cuda_sm20_div_rn_f64_full) ;  /* 0x0000006400f07944 */ /* 0x000fea0003c00000 */
[----:B------:R-:W-:Y:S01]  /*29b0*/  MOV R4, R64 ;  /* 0x0000004000047202 */ /* 0x000fe20000000f00 */
[----:B------:R-:W-:-:S07]  /*29c0*/  IMAD.MOV.U32 R5, RZ, RZ, R65 ;  /* 0x000000ffff057224 */ /* 0x000fce00078e0041 */
.L_x_38:
[----:B------:R-:W-:Y:S05]  /*29d0*/  BSYNC.RECONVERGENT B4 ;  /* 0x0000000000047941 */ /* 0x000fea0003800200 */
.L_x_37:
[----:B------:R-:W-:-:S11]  /*29e0*/  DFMA R4, -R6, R6, R4 ;  /* 0x000000060604722b */ /* 0x000fd60000000104 */
.L_x_34:
[----:B------:R-:W-:Y:S05]  /*29f0*/  BSYNC.RECONVERGENT B3 ;  /* 0x0000000000037941 */ /* 0x000fea0003800200 */
.L_x_33:
[----:B------:R-:W-:Y:S01]  /*2a00*/  UMOV UR14, 0xc924223 ;  /* 0x0c924223000e7882 */ /* 0x000fe20000000000 */
[----:B------:R-:W-:Y:S01]  /*2a10*/  UMOV UR15, 0x3bc79ca1 ;  /* 0x3bc79ca1000f7882 */ /* 0x000fe20000000000 */
[----:B------:R-:W-:Y:S01]  /*2a20*/  IMAD.WIDE R26, R17, 0x8, R26 ;  /* 0x00000008111a7825 */ /* 0x000fe200078e021a */
[----:B------:R-:W-:-:S03]  /*2a30*/  DSETP.GEU.AND P0, PT, R4, UR14, PT ;  /* 0x0000000e04007e2a */ /* 0x000fc6000bf0e000 */
[C---:B------:R-:W-:Y:S01]  /*2a40*/  IMAD.WIDE R24, R17.reuse, 0x8, R24 ;  /* 0x0000000811187825 */ /* 0x040fe200078e0218 */
[----:B------:R1:W-:Y:S02]  /*2a50*/  STG.E.64 desc[UR24][R26.64], R28 ;  /* 0x0000001c1a007986 */ /* 0x0003e4000c101b18 */
[----:B------:R-:W-:Y:S01]  /*2a60*/  FSEL R8, R4, 2.2534666340150459063e-31, P0 ;  /* 0x0c92422304087808 */ /* 0x000fe20000000000 */
[----:B------:R-:W-:Y:S01]  /*2a70*/  IMAD.WIDE R22, R17, 0x8, R22 ;  /* 0x0000000811167825 */ /* 0x000fe200078e0216 */
[----:B------:R-:W-:Y:S01]  /*2a80*/  FSEL R9, R5, 0.006091669667512178421, P0 ;  /* 0x3bc79ca105097808 */ /* 0x000fe20000000000 */
[----:B------:R1:W-:Y:S02]  /*2a90*/  STG.E.64 desc[UR24][R24.64], R6 ;  /* 0x0000000618007986 */ /* 0x0003e4000c101b18 */
[----:B------:R-:W-:Y:S02]  /*2aa0*/  IMAD.IADD R4, R10, 0x1, R17 ;  /* 0x000000010a047824 */ /* 0x000fe400078e0211 */
[----:B------:R1:W-:Y:S05]  /*2ab0*/  STG.E.64 desc[UR24][R22.64], R8 ;  /* 0x0000000816007986 */ /* 0x0003ea000c101b18 */
.L_x_20:
[----:B------:R-:W-:Y:S05]  /*2ac0*/  BSYNC.RECONVERGENT B2 ;  /* 0x0000000000027941 */ /* 0x000fea0003800200 */
.L_x_19:
[----:B------:R-:W-:-:S13]  /*2ad0*/  ISETP.GE.U32.AND P0, PT, R16, 0x3, PT ;  /* 0x000000031000780c */ /* 0x000fda0003f06070 */
[----:B------:R-:W-:Y:S05]  /*2ae0*/  @!P0 BRA `(.L_x_18) ;  /* 0x0000001000cc8947 */ /* 0x000fea0003800000 */
.L_x_63:
[----:B01---5:R-:W1:Y:S02]  /*2af0*/  LDC.64 R6, c[0x0][0x410] ;  /* 0x00010400ff067b82 */ /* 0x023e640000000a00 */
[----:B-1----:R-:W-:-:S06]  /*2b00*/  IMAD.WIDE.U32 R6, R4, 0x8, R6 ;  /* 0x0000000804067825 */ /* 0x002fcc00078e0006 */
[----:B------:R-:W2:Y:S01]  /*2b10*/  LDG.E.64 R6, desc[UR24][R6.64] ;  /* 0x0000001806067981 */ /* 0x000ea2000c1e1b00 */
[----:B------:R-:W-:Y:S01]  /*2b20*/  BSSY.RECONVERGENT B2, `(.L_x_39) ;  /* 0x0000039000027945 */ /* 0x000fe20003800200 */
[----:B0--34-:R-:W-:Y:S01]  /*2b30*/  MOV R20, 0x0 ;  /* 0x0000000000147802 */ /* 0x019fe20000000f00 */
[----:B------:R-:W-:Y:S01]  /*2b40*/  IMAD.MOV.U32 R21, RZ, RZ, 0x3ff00000 ;  /* 0x3ff00000ff157424 */ /* 0x000fe200078e00ff */
[----:B------:R-:W-:Y:S01]  /*2b50*/  CS2R R8, SRZ ;  /* 0x0000000000087805 */ /* 0x000fe2000001ff00 */
[----:B--2---:R-:W-:-:S14]  /*2b60*/  DSETP.GT.AND P0, PT, R6, RZ, PT ;  /* 0x000000ff0600722a */ /* 0x004fdc0003f04000 */
[----:B------:R-:W-:Y:S05]  /*2b70*/  @!P0 BRA `(.L_x_40) ;  /* 0x0000000000cc8947 */ /* 0x000fea0003800000 */
[----:B------:R-:W0:Y:S02]  /*2b80*/  LDC.64 R8, c[0x0][0x418] ;  /* 0x00010600ff087b82 */ /* 0x000e240000000a00 */
[----:B0-----:R-:W-:-:S05]  /*2b90*/  IMAD.WIDE.U32 R8, R4, 0x8, R8 ;  /* 0x0000000804087825 */ /* 0x001fca00078e0008 */
        /* <DEDUP_REMOVED lines=20> */
.L_x_42:
[----:B------:R-:W-:Y:S05]  /*2ce0*/  BSYNC.RECONVERGENT B3 ;  /* 0x0000000000037941 */ /* 0x000fea0003800200 */
.L_x_41:
[----:B------:R-:W0:Y:S02]  /*2cf0*/  LDC.64 R8, c[0x0][0x420] ;  /* 0x00010800ff087b82 */ /* 0x000e240000000a00 */
[----:B0-----:R-:W-:-:S05]  /*2d00*/  IMAD.WIDE.U32 R8, R4, 0x8, R8 ;  /* 0x0000000804087825 */ /* 0x001fca00078e0008 */
[----:B------:R0:W2:Y:S01]  /*2d10*/  LDG.E.64 R42, desc[UR24][R8.64] ;  /* 0x00000018082a7981 */ /* 0x0000a2000c1e1b00 */
[----:B------:R-:W1:Y:S01]  /*2d20*/  MUFU.RCP64H R21, R7 ;  /* 0x0000000700157308 */ /* 0x000e620000001800 */
[----:B------:R-:W-:Y:S01]  /*2d30*/  IMAD.MOV.U32 R20, RZ, RZ, 0x1 ;  /* 0x00000001ff147424 */ /* 0x000fe200078e00ff */
[----:B------:R-:W-:Y:S01]  /*2d40*/  BSSY.RECONVERGENT B3, `(.L_x_43) ;  /* 0x0000015000037945 */ /* 0x000fe20003800200 */
[----:B0-----:R-:W-:Y:S01]  /*2d50*/  MOV R8, R64 ;  /* 0x0000004000087202 */ /* 0x001fe20000000f00 */
[----:B------:R-:W-:-:S03]  /*2d60*/  IMAD.MOV.U32 R9, RZ, RZ, R65 ;  /* 0x000000ffff097224 */ /* 0x000fc600078e0041 */
[----:B-1----:R-:W-:-:S08]  /*2d70*/  DFMA R22, -R6, R20, 1 ;  /* 0x3ff000000616742b */ /* 0x002fd00000000114 */
        /* <DEDUP_REMOVED lines=15> */
[----:B------:R-:W-:Y:S02]  /*2e70*/  IMAD.MOV.U32 R20, RZ, RZ, R64 ;  /* 0x000000ffff147224 */ /* 0x000fe400078e0040 */
[----:B------:R-:W-:-:S07]  /*2e80*/  IMAD.MOV.U32 R21, RZ, RZ, R65 ;  /* 0x000000ffff157224 */ /* 0x000fce00078e0041 */
.L_x_44:
[----:B------:R-:W-:Y:S05]  /*2e90*/  BSYNC.RECONVERGENT B3 ;  /* 0x0000000000037941 */ /* 0x000fea0003800200 */
.L_x_43:
[----:B------:R-:W-:-:S11]  /*2ea0*/  DFMA R20, -R8, R8, R20 ;  /* 0x000000080814722b */ /* 0x000fd60000000114 */
.L_x_40:
[----:B------:R-:W-:Y:S05]  /*2eb0*/  BSYNC.RECONVERGENT B2 ;  /* 0x0000000000027941 */ /* 0x000fea0003800200 */
.L_x_39:
[----:B------:R-:W0:Y:S01]  /*2ec0*/  LDC.64 R24, c[0x0][0x3f8] ;  /* 0x0000fe00ff187b82 */ /* 0x000e220000000a00 */
[----:B------:R-:W-:Y:S01]  /*2ed0*/  UMOV UR14, 0xc924223 ;  /* 0x0c924223000e7882 */ /* 0x000fe20000000000 */
[----:B------:R-:W-:Y:S01]  /*2ee0*/  UMOV UR15, 0x3bc79ca1 ;  /* 0x3bc79ca1000f7882 */ /* 0x000fe20000000000 */
[----:B------:R-:W-:Y:S01]  /*2ef0*/  IADD3 R0, PT, PT, R17, R4, RZ ;  /* 0x0000000411007210 */ /* 0x000fe20007ffe0ff */
[----:B------:R-:W-:-:S04]  /*2f00*/  DSETP.GEU.AND P0, PT, R20, UR14, PT ;  /* 0x0000000e14007e2a */ /* 0x000fc8000bf0e000 */
[----:B------:R-:W1:Y:S02]  /*2f10*/  LDC.64 R26, c[0x0][0x400] ;  /* 0x00010000ff1a7b82 */ /* 0x000e640000000a00 */
[----:B------:R-:W-:Y:S02]  /*2f20*/  FSEL R30, R20, 2.2534666340150459063e-31, P0 ;  /* 0x0c924223141e7808 */ /* 0x000fe40000000000 */
[----:B------:R-:W-:-:S04]  /*2f30*/  FSEL R31, R21, 0.006091669667512178421, P0 ;  /* 0x3bc79ca1151f7808 */ /* 0x000fc80000000000 */
[----:B------:R-:W2:Y:S08]  /*2f40*/  LDC.64 R22, c[0x0][0x408] ;  /* 0x00010200ff167b82 */ /* 0x000eb00000000a00 */
[----:B------:R-:W3:Y:S01]  /*2f50*/  LDC.64 R28, c[0x0][0x410] ;  /* 0x00010400ff1c7b82 */ /* 0x000ee20000000a00 */
[----:B0-----:R-:W-:-:S05]  /*2f60*/  IMAD.WIDE.U32 R24, R4, 0x8, R24 ;  /* 0x0000000804187825 */ /* 0x001fca00078e0018 */
[----:B------:R0:W-:Y:S01]  /*2f70*/  STG.E.64 desc[UR24][R24.64], R6 ;  /* 0x0000000618007986 */ /* 0x0001e2000c101b18 */
[----:B-1----:R-:W-:-:S05]  /*2f80*/  IMAD.WIDE.U32 R26, R4, 0x8, R26 ;  /* 0x00000008041a7825 */ /* 0x002fca00078e001a */
[----:B------:R0:W-:Y:S01]  /*2f90*/  STG.E.64 desc[UR24][R26.64], R8 ;  /* 0x000000081a007986 */ /* 0x0001e2000c101b18 */
[----:B--2---:R-:W-:-:S05]  /*2fa0*/  IMAD.WIDE.U32 R4, R4, 0x8, R22 ;  /* 0x0000000804047825 */ /* 0x004fca00078e0016 */
[----:B------:R0:W-:Y:S01]  /*2fb0*/  STG.E.64 desc[UR24][R4.64], R30 ;  /* 0x0000001e04007986 */ /* 0x0001e2000c101b18 */
[----:B---3--:R-:W-:-:S06]  /*2fc0*/  IMAD.WIDE.U32 R20, R0, 0x8, R28 ;  /* 0x0000000800147825 */ /* 0x008fcc00078e001c */
[----:B------:R-:W2:Y:S01]  /*2fd0*/  LDG.E.64 R20, desc[UR24][R20.64] ;  /* 0x0000001814147981 */ /* 0x000ea2000c1e1b00 */
[----:B------:R-:W-:Y:S01]  /*2fe0*/  BSSY.RECONVERGENT B2, `(.L_x_45) ;  /* 0x0000039000027945 */ /* 0x000fe20003800200 */
[----:B------:R-:W-:Y:S01]  /*2ff0*/  IMAD.MOV.U32 R28, RZ, RZ, 0x0 ;  /* 0x00000000ff1c7424 */ /* 0x000fe200078e00ff */
[----:B------:R-:W-:Y:S01]  /*3000*/  CS2R R22, SRZ ;  /* 0x0000000000167805 */ /* 0x000fe2000001ff00 */
[----:B------:R-:W-:Y:S01]  /*3010*/  IMAD.MOV.U32 R29, RZ, RZ, 0x3ff00000 ;  /* 0x3ff00000ff1d7424 */ /* 0x000fe200078e00ff */
[----:B--2---:R-:W-:-:S14]  /*3020*/  DSETP.GT.AND P0, PT, R20, RZ, PT ;  /* 0x000000ff1400722a */ /* 0x004fdc0003f04000 */
[----:B0-----:R-:W-:Y:S05]  /*3030*/  @!P0 BRA `(.L_x_46) ;  /* 0x0000000000cc8947 */ /* 0x001fea0003800000 */
[----:B------:R-:W0:Y:S02]  /*3040*/  LDC.64 R4, c[0x0][0x418] ;  /* 0x00010600ff047b82 */ /* 0x000e240000000a00 */
[----:B0-----:R-:W-:-:S05]  /*3050*/  IMAD.WIDE.U32 R4, R0, 0x8, R4 ;  /* 0x0000000800047825 */ /* 0x001fca00078e0004 */
        /* <DEDUP_REMOVED lines=20> */
.L_x_48:
[----:B------:R-:W-:Y:S05]  /*31a0*/  BSYNC.RECONVERGENT B3 ;  /* 0x0000000000037941 */ /* 0x000fea0003800200 */
.L_x_47:
        /* <DEDUP_REMOVED lines=15> */
[----:B------:R-:W-:Y:S02]  /*32a0*/  IMAD.MOV.U32 R22, RZ, RZ, R64 ;  /* 0x000000ffff167224 */ /* 0x000fe400078e0040 */
[----:B------:R-:W-:-:S07]  /*32b0*/  IMAD.MOV.U32 R23, RZ, RZ, R65 ;  /* 0x000000ffff177224 */ /* 0x000fce00078e0041 */
        /* <DEDUP_REMOVED lines=9> */
.L_x_50:
[----:B------:R-:W-:Y:S05]  /*3350*/  BSYNC.RECONVERGENT B3 ;  /* 0x0000000000037941 */ /* 0x000fea0003800200 */
.L_x_49:
[----:B------:R-:W-:-:S11]  /*3360*/  DFMA R28, -R22, R22, R4 ;  /* 0x00000016161c722b */ /* 0x000fd60000000104 */
.L_x_46:
[----:B------:R-:W-:Y:S05]  /*3370*/  BSYNC.RECONVERGENT B2 ;  /* 0x0000000000027941 */ /* 0x000fea0003800200 */
.L_x_45:
[----:B------:R-:W0:Y:S01]  /*3380*/  LDC.64 R24, c[0x0][0x3f8] ;  /* 0x0000fe00ff187b82 */ /* 0x000e220000000a00 */
[----:B------:R-:W-:Y:S01]  /*3390*/  UMOV UR14, 0xc924223 ;  /* 0x0c924223000e7882 */ /* 0x000fe20000000000 */
[----:B------:R-:W-:Y:S01]  /*33a0*/  UMOV UR15, 0x3bc79ca1 ;  /* 0x3bc79ca1000f7882 */ /* 0x000fe20000000000 */
[----:B------:R-:W-:Y:S01]  /*33b0*/  IMAD.IADD R4, R0, 0x1, R17 ;  /* 0x0000000100047824 */ /* 0x000fe200078e0211 */
        /* <DEDUP_REMOVED lines=16> */
[----:B------:R-:W-:Y:S02]  /*34c0*/  MOV R31, 0x3ff00000 ;  /* 0x3ff00000001f7802 */ /* 0x000fe40000000f00 */
[----:B------:R-:W-:Y:S01]  /*34d0*/  CS2R R8, SRZ ;  /* 0x0000000000087805 */ /* 0x000fe2000001ff00 */
[----:B--2---:R-:W-:-:S14]  /*34e0*/  DSETP.GT.AND P0, PT, R6, RZ, PT ;  /* 0x000000ff0600722a */ /* 0x004fdc0003f04000 */
[----:B0-----:R-:W-:Y:S05]  /*34f0*/  @!P0 BRA `(.L_x_52) ;  /* 0x0000000000cc8947 */ /* 0x001fea0003800000 */
        /* <DEDUP_REMOVED lines=22> */
.L_x_54:
[----:B------:R-:W-:Y:S05]  /*3660*/  BSYNC.RECONVERGENT B3 ;  /* 0x0000000000037941 */ /* 0x000fea0003800200 */
.L_x_53:
[----:B------:R-:W0:Y:S02]  /*3670*/  LDC.64 R8, c[0x0][0x420] ;  /* 0x00010800ff087b82 */ /* 0x000e240000000a00 */
[----:B0-----:R-:W-:-:S05]  /*3680*/  IMAD.WIDE.U32 R8, R4, 0x8, R8 ;  /* 0x0000000804087825 */ /* 0x001fca00078e0008 */
[----:B------:R0:W2:Y:S01]  /*3690*/  LDG.E.64 R42, desc[UR24][R8.64] ;  /* 0x00000018082a7981 */ /* 0x0000a2000c1e1b00 */
[----:B------:R-:W1:Y:S01]  /*36a0*/  MUFU.RCP64H R21, R7 ;  /* 0x0000000700157308 */ /* 0x000e620000001800 */
[----:B------:R-:W-:Y:S01]  /*36b0*/  IMAD.MOV.U32 R20, RZ, RZ, 0x1 ;  /* 0x00000001ff147424 */ /* 0x000fe200078e00ff */
[----:B------:R-:W-:Y:S01]  /*36c0*/  BSSY.RECONVERGENT B3, `(.L_x_55) ;  /* 0x0000015000037945 */ /* 0x000fe20003800200 */
[----:B0-----:R-:W-:Y:S01]  /*36d0*/  IMAD.MOV.U32 R8, RZ, RZ, R64 ;  /* 0x000000ffff087224 */ /* 0x001fe200078e0040 */
[----:B------:R-:W-:-:S03]  /*36e0*/  MOV R9, R65 ;  /* 0x0000004100097202 */ /* 0x000fc60000000f00 */
        /* <DEDUP_REMOVED lines=18> */
.L_x_56:
[----:B------:R-:W-:Y:S05]  /*3810*/  BSYNC.RECONVERGENT B3 ;  /* 0x0000000000037941 */ /* 0x000fea0003800200 */
.L_x_55:
[----:B------:R-:W-:-:S11]  /*3820*/  DFMA R30, -R8, R8, R20 ;  /* 0x00000008081e722b */ /* 0x000fd60000000114 */
.L_x_52:
[----:B------:R-:W-:Y:S05]  /*3830*/  BSYNC.RECONVERGENT B2 ;  /* 0x0000000000027941 */ /* 0x000fea0003800200 */
.L_x_51:
        /* <DEDUP_REMOVED lines=19> */
[----:B------:R-:W-:Y:S01]  /*3970*/  MOV R28, 0x0 ;  /* 0x00000000001c7802 */ /* 0x000fe20000000f00 */
[----:B------:R-:W-:Y:S01]  /*3980*/  IMAD.MOV.U32 R29, RZ, RZ, 0x3ff00000 ;  /* 0x3ff00000ff1d7424 */ /* 0x000fe200078e00ff */
        /* <DEDUP_REMOVED lines=25> */
.L_x_60:
[----:B------:R-:W-:Y:S05]  /*3b20*/  BSYNC.RECONVERGENT B3 ;  /* 0x0000000000037941 */ /* 0x000fea0003800200 */
.L_x_59:
        /* <DEDUP_REMOVED lines=15> */
[----:B------:R-:W-:Y:S01]  /*3c20*/  MOV R22, R64 ;  /* 0x0000004000167202 */ /* 0x000fe20000000f00 */
[----:B------:R-:W-:-:S08]  /*3c30*/  IMAD.MOV.U32 R23, RZ, RZ, R65 ;  /* 0x000000ffff177224 */ /* 0x000fd000078e0041 */
        /* <DEDUP_REMOVED lines=9> */
.L_x_62:
[----:B------:R-:W-:Y:S05]  /*3cd0*/  BSYNC.RECONVERGENT B3 ;  /* 0x0000000000037941 */ /* 0x000fea0003800200 */
.L_x_61:
[----:B------:R-:W-:-:S11]  /*3ce0*/  DFMA R28, -R22, R22, R4 ;  /* 0x00000016161c722b */ /* 0x000fd60000000104 */
.L_x_58:
[----:B------:R-:W-:Y:S05]  /*3cf0*/  BSYNC.RECONVERGENT B2 ;  /* 0x0000000000027941 */ /* 0x000fea0003800200 */
.L_x_57:
[----:B------:R-:W0:Y:S01]  /*3d00*/  LDC.64 R6, c[0x0][0x3f8] ;  /* 0x0000fe00ff067b82 */ /* 0x000e220000000a00 */
[----:B------:R-:W-:Y:S01]  /*3d10*/  UMOV UR14, 0xc924223 ;  /* 0x0c924223000e7882 */ /* 0x000fe20000000000 */
[----:B------:R-:W-:Y:S01]  /*3d20*/  UMOV UR15, 0x3bc79ca1 ;  /* 0x3bc79ca1000f7882 */ /* 0x000fe20000000000 */
[----:B------:R-:W1:Y:S01]  /*3d30*/  LDCU UR13, c[0x0][0x398] ;  /* 0x00007300ff0d77ac */ /* 0x000e620008000800 */
[----:B------:R-:W-:Y:S01]  /*3d40*/  DSETP.GEU.AND P0, PT, R28, UR14, PT ;  /* 0x0000000e1c007e2a */ /* 0x000fe2000bf0e000 */
[----:B------:R-:W-:-:S03]  /*3d50*/  IADD3 R4, PT, PT, R0, R17, RZ ;  /* 0x0000001100047210 */ /* 0x000fc60007ffe0ff */
[----:B------:R-:W2:Y:S02]  /*3d60*/  LDC.64 R8, c[0x0][0x400] ;  /* 0x00010000ff087b82 */ /* 0x000ea40000000a00 */
[----:B------:R-:W-:Y:S02]  /*3d70*/  FSEL R26, R28, 2.2534666340150459063e-31, P0 ;  /* 0x0c9242231c1a7808 */ /* 0x000fe40000000000 */
[----:B------:R-:W-:-:S04]  /*3d80*/  FSEL R27, R29, 0.006091669667512178421, P0 ;  /* 0x3bc79ca11d1b7808 */ /* 0x000fc80000000000 */
[----:B------:R-:W3:Y:S01]  /*3d90*/  LDC.64 R24, c[0x0][0x408] ;  /* 0x00010200ff187b82 */ /* 0x000ee20000000a00 */
[----:B-1----:R-:W-:Y:S01]  /*3da0*/  ISETP.GE.AND P0, PT, R4, UR13, PT ;  /* 0x0000000d04007c0c */ /* 0x002fe2000bf06270 */
[----:B0-----:R-:W-:-:S05]  /*3db0*/  IMAD.WIDE.U32 R6, R0, 0x8, R6 ;  /* 0x0000000800067825 */ /* 0x001fca00078e0006 */
[----:B------:R0:W-:Y:S01]  /*3dc0*/  STG.E.64 desc[UR24][R6.64], R20 ;  /* 0x0000001406007986 */ /* 0x0001e2000c101b18 */
[----:B--2---:R-:W-:-:S05]  /*3dd0*/  IMAD.WIDE.U32 R8, R0, 0x8, R8 ;  /* 0x0000000800087825 */ /* 0x004fca00078e0008 */
[----:B------:R0:W-:Y:S01]  /*3de0*/  STG.E.64 desc[UR24][R8.64], R22 ;  /* 0x0000001608007986 */ /* 0x0001e2000c101b18 */
[----:B---3--:R-:W-:-:S05]  /*3df0*/  IMAD.WIDE.U32 R24, R0, 0x8, R24 ;  /* 0x0000000800187825 */ /* 0x008fca00078e0018 */
[----:B------:R0:W-:Y:S01]  /*3e00*/  STG.E.64 desc[UR24][R24.64], R26 ;  /* 0x0000001a18007986 */ /* 0x0001e2000c101b18 */
[----:B------:R-:W-:Y:S05]  /*3e10*/  @!P0 BRA `(.L_x_63) ;  /* 0xffffffec00348947 */ /* 0x000fea000383ffff */
.L_x_18:
[----:B------:R-:W-:Y:S05]  /*3e20*/  BSYNC.RECONVERGENT B1 ;  /* 0x0000000000017941 */ /* 0x000fea0003800200 */
.L_x_17:
[----:B------:R-:W1:Y:S02]  /*3e30*/  LDCU UR13, c[0x0][0x39c] ;  /* 0x00007380ff0d77ac */ /* 0x000e640008000800 */
[----:B-1----:R-:W-:Y:S01]  /*3e40*/  IMAD.U32 R5, RZ, RZ, UR13 ;  /* 0x0000000dff057e24 */ /* 0x002fe2000f8e00ff */
[----:B------:R-:W-:-:S04]  /*3e50*/  UMOV UR13, 0xffffffff ;  /* 0xffffffff000d7882 */ /* 0x000fc80000000000 */
[----:B------:R-:W-:Y:S01]  /*3e60*/  ISETP.GE.U32.AND P0, PT, R18, R5, PT ;  /* 0x000000051200720c */ /* 0x000fe20003f06070 */
[----:B------:R-:W-:-:S12]  /*3e70*/  BRA.DIV UR13, `(.L_x_64) ;  /* 0x0000004e0d507947 */ /* 0x000fd8000b800000 */
[----:B------:R-:W-:Y:S06]  /*3e80*/  BAR.SYNC.DEFER_BLOCKING 0x0 ;  /* 0x0000000000007b1d */ /* 0x000fec0000010000 */
.L_x_164:
[----:B------:R-:W-:Y:S04]  /*3e90*/  BSSY.RECONVERGENT B2, `(.L_x_65) ;  /* 0x0000223000027945 */ /* 0x000fe80003800200 */
[----:B------:R-:W-:Y:S05]  /*3ea0*/  @P0 BRA `(.L_x_66) ;  /* 0x0000002000840947 */ /* 0x000fea0003800000 */
[----:B------:R-:W-:-:S07]  /*3eb0*/  IMAD.MOV.U32 R11, RZ, RZ, R18 ;  /* 0x000000ffff0b7224 */ /* 0x000fce00078e0012 */
.L_x_99:
[----:B------:R-:W1:Y:S08]  /*3ec0*/  LDC.64 R34, c[0x0][0x390] ;  /* 0x0000e400ff227b82 */ /* 0x000e700000000a00 */
[----:B--2---:R-:W2:Y:S08]  /*3ed0*/  LDC.64 R32, c[0x0][0x3e8] ;  /* 0x0000fa00ff207b82 */ /* 0x004eb00000000a00 */
[----:B----4-:R-:W4:Y:S01]  /*3ee0*/  LDC.64 R30, c[0x0][0x3d8] ;  /* 0x0000f600ff1e7b82 */ /* 0x010f220000000a00 */
[----:B-1----:R-:W-:-:S06]  /*3ef0*/  IMAD.WIDE.U32 R34, R11, 0x8, R34 ;  /* 0x000000080b227825 */ /* 0x002fcc00078e0022 */
[----:B------:R-:W4:Y:S01]  /*3f00*/  LDG.E.64.CONSTANT R34, desc[UR24][R34.64] ;  /* 0x0000001822227981 */ /* 0x000f22000c1e9b00 */
[----:B0-----:R-:W-:Y:S01]  /*3f10*/  IMAD R9, R11, UR26, RZ ;  /* 0x0000001a0b097c24 */ /* 0x001fe2000f8e02ff */
[----:B---3--:R-:W-:Y:S01]  /*3f20*/  MOV R21, UR28 ;  /* 0x0000001c00157c02 */ /* 0x008fe20008000f00 */
[----:B------:R-:W-:Y:S01]  /*3f30*/  IMAD.MOV.U32 R28, RZ, RZ, RZ ;  /* 0x000000ffff1c7224 */ /* 0x000fe200078e00ff */
[----:B------:R-:W-:Y:S01]  /*3f40*/  BSSY.RECONVERGENT B1, `(.L_x_67) ;  /* 0x0000212000017945 */ /* 0x000fe20003800200 */
[----:B--2---:R-:W-:-:S04]  /*3f50*/  IMAD.WIDE.U32 R32, R9, 0x8, R32 ;  /* 0x0000000809207825 */ /* 0x004fc800078e0020 */
[----:B------:R-:W-:Y:S02]  /*3f60*/  IMAD.MOV.U32 R0, RZ, RZ, RZ ;  /* 0x000000ffff007224 */ /* 0x000fe400078e00ff */
[----:B----4-:R-:W-:-:S04]  /*3f70*/  IMAD.WIDE.U32 R30, R9, 0x8, R30 ;  /* 0x00000008091e7825 */ /* 0x010fc800078e001e */
[----:B------:R-:W-:Y:S01]  /*3f80*/  IMAD.MOV.U32 R8, RZ, RZ, RZ ;  /* 0x000000ffff087224 */ /* 0x000fe200078e00ff */
[----:B------:R0:W-:Y:S01]  /*3f90*/  STG.E.64 desc[UR24][R30.64], RZ ;  /* 0x000000ff1e007986 */ /* 0x0001e2000c101b18 */
[--C-:B------:R-:W-:Y:S01]  /*3fa0*/  DSETP.MAX.AND P1, P2, RZ, R34.reuse, PT ;  /* 0x00000022ff00722a */ /* 0x100fe20003a2f000 */
[----:B------:R-:W-:Y:S01]  /*3fb0*/  IMAD.MOV.U32 R5, RZ, RZ, R34 ;  /* 0x000000ffff057224 */ /* 0x000fe200078e0022 */
[----:B------:R-:W-:Y:S01]  /*3fc0*/  MOV R19, R35 ;  /* 0x0000002300137202 */ /* 0x000fe20000000f00 */
[----:B-----5:R-:W-:Y:S02]  /*3fd0*/  DADD R6, -RZ, -R34 ;  /* 0x00000000ff067229 */ /* 0x020fe40000000922 */
[C---:B------:R-:W-:Y:S01]  /*3fe0*/  DSETP.GEU.AND P0, PT, R34.reuse, RZ, PT ;  /* 0x000000ff2200722a */ /* 0x040fe20003f0e000 */
[----:B------:R-:W-:Y:S01]  /*3ff0*/  SEL R28, R28, R5, P1 ;  /* 0x000000051c1c7207 */ /* 0x000fe20000800000 */
[----:B------:R-:W-:Y:S01]  /*4000*/  IMAD.WIDE.U32 R4, R21, 0x8, R32 ;  /* 0x0000000815047825 */ /* 0x000fe200078e0020 */
[----:B------:R-:W-:Y:S01]  /*4010*/  FSEL R29, R0, R19, P1 ;  /* 0x00000013001d7208 */ /* 0x000fe20000800000 */
[----:B------:R-:W-:-:S02]  /*4020*/  DMUL R24, R34, R2 ;  /* 0x0000000222187228 */ /* 0x000fc40000000000 */
[----:B------:R-:W-:Y:S01]  /*4030*/  DMUL R22, R34, -R2 ;  /* 0x8000000222167228 */ /* 0x000fe20000000000 */
[----:B------:R0:W-:Y:S01]  /*4040*/  STG.E.64 desc[UR24][R4.64], RZ ;  /* 0x000000ff04007986 */ /* 0x0001e2000c101b18 */
[----:B------:R-:W-:Y:S02]  /*4050*/  FSEL R26, R6, RZ, !P0 ;  /* 0x000000ff061a7208 */ /* 0x000fe40004000000 */
[----:B------:R-:W-:Y:S02]  /*4060*/  @P2 LOP3.LUT R29, R19, 0x80000, RZ, 0xfc, !PT ;  /* 0x00080000131d2812 */ /* 0x000fe400078efcff */
[----:B------:R-:W-:-:S04]  /*4070*/  FSEL R27, R7, RZ, !P0 ;  /* 0x000000ff071b7208 */ /* 0x000fc80004000000 */
[----:B------:R-:W-:Y:S02]  /*4080*/  DMUL R28, R28, R2 ;  /* 0x000000021c1c7228 */ /* 0x000fe40000000000 */
[----:B------:R-:W-:-:S06]  /*4090*/  DMUL R26, R2, R26 ;  /* 0x0000001a021a7228 */ /* 0x000fcc0000000000 */
[----:B------:R-:W-:-:S08]  /*40a0*/  DADD R20, R28, 1 ;  /* 0x3ff000001c147429 */ /* 0x000fd00000000000 */
[----:B0-----:R-:W-:-:S11]  /*40b0*/  DADD R20, R26, R20 ;  /* 0x000000001a147229 */ /* 0x001fd60000000014 */
.L_x_98:
[----:B0-----:R-:W0:Y:S08]  /*40c0*/  LDC.64 R52, c[0x0][0x408] ;  /* 0x00010200ff347b82 */ /* 0x001e300000000a00 */
[----:B------:R-:W1:Y:S08]  /*40d0*/  LDC.64 R6, c[0x0][0x3f8] ;  /* 0x0000fe00ff067b82 */ /* 0x000e700000000a00 */
[----:B------:R-:W2:Y:S01]  /*40e0*/  LDC.64 R54, c[0x0][0x400] ;  /* 0x00010000ff367b82 */ /* 0x000ea20000000a00 */
[----:B0-----:R-:W-:-:S06]  /*40f0*/  IMAD.WIDE.U32 R52, R8, 0x8, R52 ;  /* 0x0000000808347825 */ /* 0x001fcc00078e0034 */
[----:B------:R-:W3:Y:S01]  /*4100*/  LDG.E.64 R52, desc[UR24][R52.64+0x8] ;  /* 0x0000081834347981 */ /* 0x000ee2000c1e1b00 */
[----:B-1----:R-:W-:-:S06]  /*4110*/  IMAD.WIDE.U32 R6, R8, 0x8, R6 ;  /* 0x0000000808067825 */ /* 0x002fcc00078e0006 */
[----:B------:R-:W5:Y:S01]  /*4120*/  LDG.E.64 R6, desc[UR24][R6.64+0x8] ;  /* 0x0000081806067981 */ /* 0x000f62000c1e1b00 */
[----:B--2---:R-:W-:-:S06]  /*4130*/  IMAD.WIDE.U32 R54, R8, 0x8, R54 ;  /* 0x0000000808367825 */ /* 0x004fcc00078e0036 */
[----:B------:R-:W5:Y:S01]  /*4140*/  LDG.E.64 R54, desc[UR24][R54.64+0x8] ;  /* 0x0000081836367981 */ /* 0x000f62000c1e1b00 */
[----:B------:R-:W-:Y:S02]  /*4150*/  IMAD.MOV.U32 R42, RZ, RZ, 0x0 ;  /* 0x00000000ff2a7424 */ /* 0x000fe400078e00ff */
[----:B------:R-:W-:Y:S01]  /*4160*/  IMAD.MOV.U32 R43, RZ, RZ, 0x3fd80000 ;  /* 0x3fd80000ff2b7424 */ /* 0x000fe200078e00ff */
[----:B------:R-:W-:Y:S01]  /*4170*/  BSSY.RECONVERGENT B0, `(.L_x_68) ;  /* 0x0000018000007945 */ /* 0x000fe20003800200 */
[----:B------:R-:W-:Y:S01]  /*4180*/  VIADD R0, R8, 0x1 ;  /* 0x0000000108007836 */ /* 0x000fe20000000000 */
[----:B---3--:R-:W0:Y:S01]  /*4190*/  MUFU.RSQ64H R47, R53 ;  /* 0x00000035002f7308 */ /* 0x008e220000001c00 */
[----:B------:R-:W-:-:S06]  /*41a0*/  IADD3 R46, PT, PT, R53, -0x3500000, RZ ;  /* 0xfcb00000352e7810 */ /* 0x000fcc0007ffe0ff */
[----:B0-----:R-:W-:-:S08]  /*41b0*/  DMUL R4, R46, R46 ;  /* 0x0000002e2e047228 */ /* 0x001fd00000000000 */
[----:B------:R-:W-:-:S08]  /*41c0*/  DFMA R4, R52, -R4, 1 ;  /* 0x3ff000003404742b */ /* 0x000fd00000000804 */
[----:B------:R-:W-:Y:S02]  /*41d0*/  DFMA R42, R4, R42, 0.5 ;  /* 0x3fe00000042a742b */ /* 0x000fe4000000002a */
[----:B------:R-:W-:-:S08]  /*41e0*/  DMUL R4, R46, R4 ;  /* 0x000000042e047228 */ /* 0x000fd00000000000 */
[----:B------:R-:W-:Y:S01]  /*41f0*/  DFMA R48, R42, R4, R46 ;  /* 0x000000042a30722b */ /* 0x000fe2000000002e */
[----:B------:R-:W-:-:S07]  /*4200*/  ISETP.GE.U32.AND P0, PT, R46, 0x7ca00000, PT ;  /* 0x7ca000002e00780c */ /* 0x000fce0003f06070 */
[----:B------:R-:W-:Y:S02]  /*4210*/  DMUL R4, R52, R48 ;  /* 0x0000003034047228 */ /* 0x000fe40000000000 */
[----:B------:R-:W-:Y:S01]  /*4220*/  IADD3 R43, PT, PT, R49, -0x100000, RZ ;  /* 0xfff00000312b7810 */ /* 0x000fe20007ffe0ff */
[----:B------:R-:W-:-:S05]  /*4230*/  IMAD.MOV.U32 R42, RZ, RZ, R48 ;  /* 0x000000ffff2a7224 */ /* 0x000fca00078e0030 */
[----:B------:R-:W-:-:S08]  /*4240*/  DFMA R44, R4, -R4, R52 ;  /* 0x80000004042c722b */ /* 0x000fd00000000034 */
[----:B------:R-:W-:Y:S01]  /*4250*/  DFMA R56, R44, R42, R4 ;  /* 0x0000002a2c38722b */ /* 0x000fe20000000004 */
[----:B------:R-:W-:Y:S10]  /*4260*/  @!P0 BRA `(.L_x_69) ;  /* 0x0000000000208947 */ /* 0x000ff40003800000 */
[----:B------:R-:W-:Y:S01]  /*4270*/  IMAD.MOV.U32 R42, RZ, RZ, R46 ;  /* 0x000000ffff2a7224 */ /* 0x000fe200078e002e */
[----:B------:R-:W-:Y:S01]  /*4280*/  MOV R56, R48 ;  /* 0x0000003000387202 */ /* 0x000fe20000000f00 */
[----:B------:R-:W-:Y:S01]  /*4290*/  IMAD.MOV.U32 R46, RZ, RZ, R52 ;  /* 0x000000ffff2e7224 */ /* 0x000fe200078e0034 */
[----:B------:R-:W-:Y:S02]  /*42a0*/  MOV R47, R53 ;  /* 0x00000035002f7202 */ /* 0x000fe40000000f00 */
[----:B------:R-:W-:-:S07]  /*42b0*/  MOV R50, 0x42d0 ;  /* 0x000042d000327802 */ /* 0x000fce0000000f00 */
[----:B-----5:R-:W-:Y:S05]  /*42c0*/  CALL.REL.NOINC `($__internal_1_$__cuda_sm20_dsqrt_rn_f64_mediumpath_v1) ;  /* 0x0000005400107944 */ /* 0x020fea0003c00000 */
[----:B------:R-:W-:Y:S02]  /*42d0*/  IMAD.MOV.U32 R56, RZ, RZ, R44 ;  /* 0x000000ffff387224 */ /* 0x000fe400078e002c */
[----:B------:R-:W-:-:S07]  /*42e0*/  IMAD.MOV.U32 R57, RZ, RZ, R45 ;  /* 0x000000ffff397224 */ /* 0x000fce00078e002d */
.L_x_69:
[----:B------:R-:W-:Y:S05]  /*42f0*/  BSYNC.RECONVERGENT B0 ;  /* 0x0000000000007941 */ /* 0x000fea0003800200 */
.L_x_68:
[----:B-----5:R-:W-:Y:S01]  /*4300*/  DMUL R44, R6, R56 ;  /* 0x00000038062c7228 */ /* 0x020fe20000000000 */
[----:B------:R-:W-:Y:S01]  /*4310*/  MOV R4, 0x1 ;  /* 0x0000000100047802 */ /* 0x000fe20000000f00 */
[----:B------:R-:W0:Y:S01]  /*4320*/  LDCU.64 UR14, c[0x0][0x3b8] ;  /* 0x00007700ff0e77ac */ /* 0x000e220008000a00 */
[----:B------:R-:W1:Y:S01]  /*4330*/  LDC R19, c[0x0][0x3bc] ;  /* 0x0000ef00ff137b82 */ /* 0x000e620000000800 */
[----:B------:R-:W-:Y:S02]  /*4340*/  BSSY.RECONVERGENT B3, `(.L_x_70) ;  /* 0x0000014000037945 */ /* 0x000fe40003800200 */
[----:B------:R-:W2:Y:S02]  /*4350*/  MUFU.RCP64H R5, R45 ;  /* 0x0000002d00057308 */ /* 0x000ea40000001800 */
[----:B--2---:R-:W-:Y:S01]  /*4360*/  DFMA R42, -R44, R4, 1 ;  /* 0x3ff000002c2a742b */ /* 0x004fe20000000104 */
[----:B-1----:R-:W-:-:S07]  /*4370*/  FSETP.GEU.AND P1, PT, |R19|, 6.5827683646048100446e-37, PT ;  /* 0x036000001300780b */ /* 0x002fce0003f2e200 */
[----:B------:R-:W-:-:S08]  /*4380*/  DFMA R42, R42, R42, R42 ;  /* 0x0000002a2a2a722b */ /* 0x000fd0000000002a */
[----:B------:R-:W-:-:S08]  /*4390*/  DFMA R42, R4, R42, R4 ;  /* 0x0000002a042a722b */ /* 0x000fd00000000004 */
[----:B------:R-:W-:-:S08]  /*43a0*/  DFMA R4, -R44, R42, 1 ;  /* 0x3ff000002c04742b */ /* 0x000fd0000000012a */
[----:B------:R-:W-:-:S08]  /*43b0*/  DFMA R4, R42, R4, R42 ;  /* 0x000000042a04722b */ /* 0x000fd0000000002a */
[----:B0-----:R-:W-:-:S08]  /*43c0*/  DMUL R64, R4, UR14 ;  /* 0x0000000e04407c28 */ /* 0x001fd00008000000 */
[----:B------:R-:W-:-:S08]  /*43d0*/  DFMA R42, -R44, R64, UR14 ;  /* 0x0000000e2c2a7e2b */ /* 0x000fd00008000140 */
[----:B------:R-:W-:-:S10]  /*43e0*/  DFMA R64, R4, R42, R64 ;  /* 0x0000002a0440722b */ /* 0x000fd40000000040 */
[----:B------:R-:W-:-:S05]  /*43f0*/  FFMA R4, RZ, R45, R65 ;  /* 0x0000002dff047223 */ /* 0x000fca0000000041 */
[----:B------:R-:W-:-:S13]  /*4400*/  FSETP.GT.AND P0, PT, |R4|, 1.469367938527859385e-39, PT ;  /* 0x001000000400780b */ /* 0x000fda0003f04200 */
[----:B------:R-:W-:Y:S05]  /*4410*/  @P0 BRA P1, `(.L_x_71) ;  /* 0x0000000000180947 */ /* 0x000fea0000800000 */
[----:B------:R-:W0:Y:S01]  /*4420*/  LDCU.64 UR14, c[0x0][0x3b8] ;  /* 0x00007700ff0e77ac */ /* 0x000e220008000a00 */
[----:B------:R-:W-:Y:S01]  /*4430*/  IMAD.MOV.U32 R46, RZ, RZ, R44 ;  /* 0x000000ffff2e7224 */ /* 0x000fe200078e002c */
[----:B------:R-:W-:Y:S01]  /*4440*/  MOV R58, 0x4480 ;  /* 0x00004480003a7802 */ /* 0x000fe20000000f00 */
[----:B0-----:R-:W-:Y:S01]  /*4450*/  IMAD.U32 R42, RZ, RZ, UR14 ;  /* 0x0000000eff2a7e24 */ /* 0x001fe2000f8e00ff */
[----:B------:R-:W-:-:S07]  /*4460*/  MOV R43, UR15 ;  /* 0x0000000f002b7c02 */ /* 0x000fce0008000f00 */
[----:B------:R-:W-:Y:S05]  /*4470*/  CALL.REL.NOINC `($__internal_0_$__cuda_sm20_div_rn_f64_full) ;  /* 0x0000004c003c7944 */ /* 0x000fea0003c00000 */
.L_x_71:
[----:B------:R-:W-:Y:S05]  /*4480*/  BSYNC.RECONVERGENT B3 ;  /* 0x0000000000037941 */ /* 0x000fea0003800200 */
.L_x_70:
[----:B------:R-:W0:Y:S01]  /*4490*/  MUFU.RCP64H R5, R65 ;  /* 0x0000004100057308 */ /* 0x000e220000001800 */
[----:B------:R-:W-:Y:S01]  /*44a0*/  IMAD.MOV.U32 R4, RZ, RZ, 0x1 ;  /* 0x00000001ff047424 */ /* 0x000fe200078e00ff */
[----:B------:R-:W1:Y:S01]  /*44b0*/  LDCU.64 UR14, c[0x0][0x3a8] ;  /* 0x00007500ff0e77ac */ /* 0x000e620008000a00 */
[----:B------:R-:W2:Y:S01]  /*44c0*/  LDC R19, c[0x0][0x3ac] ;  /* 0x0000eb00ff137b82 */ /* 0x000ea20000000800 */
[----:B------:R-:W-:Y:S03]  /*44d0*/  BSSY.RECONVERGENT B3, `(.L_x_72) ;  /* 0x0000016000037945 */ /* 0x000fe60003800200 */
[----:B0-----:R-:W-:-:S08]  /*44e0*/  DFMA R42, R4, -R64, 1 ;  /* 0x3ff00000042a742b */ /* 0x001fd00000000840 */
[----:B------:R-:W-:Y:S01]  /*44f0*/  DFMA R42, R42, R42, R42 ;  /* 0x0000002a2a2a722b */ /* 0x000fe2000000002a */
[----:B--2---:R-:W-:-:S07]  /*4500*/  FSETP.GEU.AND P1, PT, |R19|, 6.5827683646048100446e-37, PT ;  /* 0x036000001300780b */ /* 0x004fce0003f2e200 */
[----:B------:R-:W-:-:S08]  /*4510*/  DFMA R42, R4, R42, R4 ;  /* 0x0000002a042a722b */ /* 0x000fd00000000004 */
[----:B------:R-:W-:-:S08]  /*4520*/  DFMA R4, R42, -R64, 1 ;  /* 0x3ff000002a04742b */ /* 0x000fd00000000840 */
[----:B------:R-:W-:-:S08]  /*4530*/  DFMA R4, R42, R4, R42 ;  /* 0x000000042a04722b */ /* 0x000fd0000000002a */
[----:B-1----:R-:W-:-:S08]  /*4540*/  DMUL R42, R4, UR14 ;  /* 0x0000000e042a7c28 */ /* 0x002fd00008000000 */
[----:B------:R-:W-:-:S08]  /*4550*/  DFMA R44, R42, -R64, UR14 ;  /* 0x0000000e2a2c7e2b */ /* 0x000fd00008000840 */
[----:B------:R-:W-:-:S10]  /*4560*/  DFMA R4, R4, R44, R42 ;  /* 0x0000002c0404722b */ /* 0x000fd4000000002a */
[----:B------:R-:W-:-:S05]  /*4570*/  FFMA R42, RZ, R65, R5 ;  /* 0x00000041ff2a7223 */ /* 0x000fca0000000005 */
[----:B------:R-:W-:-:S13]  /*4580*/  FSETP.GT.AND P0, PT, |R42|, 1.469367938527859385e-39, PT ;  /* 0x001000002a00780b */ /* 0x000fda0003f04200 */
[----:B------:R-:W-:Y:S05]  /*4590*/  @P0 BRA P1, `(.L_x_73) ;  /* 0x0000000000240947 */ /* 0x000fea0000800000 */
[----:B------:R-:W0:Y:S01]  /*45a0*/  LDCU.64 UR14, c[0x0][0x3a8] ;  /* 0x00007500ff0e77ac */ /* 0x000e220008000a00 */
[----:B------:R-:W-:Y:S01]  /*45b0*/  IMAD.MOV.U32 R46, RZ, RZ, R64 ;  /* 0x000000ffff2e7224 */ /* 0x000fe200078e0040 */
[----:B------:R-:W-:Y:S02]  /*45c0*/  MOV R45, R65 ;  /* 0x00000041002d7202 */ /* 0x000fe40000000f00 */
[----:B------:R-:W-:Y:S01]  /*45d0*/  MOV R58, 0x4610 ;  /* 0x00004610003a7802 */ /* 0x000fe20000000f00 */
[----:B0-----:R-:W-:Y:S02]  /*45e0*/  IMAD.U32 R42, RZ, RZ, UR14 ;  /* 0x0000000eff2a7e24 */ /* 0x001fe4000f8e00ff */
[----:B------:R-:W-:-:S07]  /*45f0*/  IMAD.U32 R43, RZ, RZ, UR15 ;  /* 0x0000000fff2b7e24 */ /* 0x000fce000f8e00ff */
[----:B------:R-:W-:Y:S05]  /*4600*/  CALL.REL.NOINC `($__internal_0_$__cuda_sm20_div_rn_f64_full) ;  /* 0x0000004800d87944 */ /* 0x000fea0003c00000 */
[----:B------:R-:W-:Y:S01]  /*4610*/  MOV R4, R64 ;  /* 0x0000004000047202 */ /* 0x000fe20000000f00 */
[----:B------:R-:W-:-:S07]  /*4620*/  IMAD.MOV.U32 R5, RZ, RZ, R65 ;  /* 0x000000ffff057224 */ /* 0x000fce00078e0041 */
.L_x_73:
[----:B------:R-:W-:Y:S05]  /*4630*/  BSYNC.RECONVERGENT B3 ;  /* 0x0000000000037941 */ /* 0x000fea0003800200 */
.L_x_72:
[----:B------:R-:W0:Y:S01]  /*4640*/  MUFU.RCP64H R43, R57 ;  /* 0x00000039002b7308 */ /* 0x000e220000001800 */
[----:B------:R-:W-:Y:S01]  /*4650*/  IMAD.MOV.U32 R42, RZ, RZ, 0x1 ;  /* 0x00000001ff2a7424 */ /* 0x000fe200078e00ff */
[----:B------:R-:W1:Y:S01]  /*4660*/  LDCU.64 UR14, c[0x0][0x3c0] ;  /* 0x00007800ff0e77ac */ /* 0x000e620008000a00 */
[C---:B------:R-:W-:Y:S01]  /*4670*/  ISETP.NE.AND P0, PT, R8.reuse, RZ, PT ;  /* 0x000000ff0800720c */ /* 0x040fe20003f05270 */
[----:B------:R-:W-:Y:S01]  /*4680*/  BSSY.RECONVERGENT B3, `(.L_x_74) ;  /* 0x0000020000037945 */ /* 0x000fe20003800200 */
[----:B------:R-:W-:Y:S02]  /*4690*/  ISETP.GT.AND P1, PT, R8, UR12, PT ;  /* 0x0000000c08007c0c */ /* 0x000fe4000bf24270 */
[----:B------:R-:W-:-:S09]  /*46a0*/  IADD3 R63, PT, PT, R9, R8, RZ ;  /* 0x00000008093f7210 */ /* 0x000fd20007ffe0ff */
[----:B------:R-:W-:Y:S02]  /*46b0*/  @P0 DADD R58, -RZ, -R28 ;  /* 0x00000000ff3a0229 */ /* 0x000fe4000000091c */
[----:B0-----:R-:W-:Y:S01]  /*46c0*/  DFMA R44, R42, -R56, 1 ;  /* 0x3ff000002a2c742b */ /* 0x001fe20000000838 */
[----:B------:R-:W-:Y:S01]  /*46d0*/  @!P1 IMAD.WIDE.U32 R50, R8, 0x8, R32 ;  /* 0x0000000808329825 */ /* 0x000fe200078e0020 */
[----:B------:R-:W-:-:S06]  /*46e0*/  @!P1 DADD R60, -RZ, -R26 ;  /* 0x00000000ff3c9229 */ /* 0x000fcc000000091a */
[----:B------:R-:W-:-:S08]  /*46f0*/  DFMA R44, R44, R44, R44 ;  /* 0x0000002c2c2c722b */ /* 0x000fd0000000002c */
[----:B------:R-:W-:Y:S02]  /*4700*/  DFMA R44, R42, R44, R42 ;  /* 0x0000002c2a2c722b */ /* 0x000fe4000000002a */
[----:B-1----:R-:W-:-:S06]  /*4710*/  DMUL R42, R6, UR14 ;  /* 0x0000000e062a7c28 */ /* 0x002fcc0008000000 */
[----:B------:R-:W-:-:S08]  /*4720*/  DFMA R46, R44, -R56, 1 ;  /* 0x3ff000002c2e742b */ /* 0x000fd00000000838 */
[----:B------:R-:W-:Y:S01]  /*4730*/  DFMA R46, R44, R46, R44 ;  /* 0x0000002e2c2e722b */ /* 0x000fe2000000002c */
[----:B------:R-:W0:Y:S07]  /*4740*/  LDC.64 R44, c[0x0][0x3e0] ;  /* 0x0000f800ff2c7b82 */ /* 0x000e2e0000000a00 */
[----:B------:R-:W-:-:S08]  /*4750*/  DMUL R6, R42, R46 ;  /* 0x0000002e2a067228 */ /* 0x000fd00000000000 */
[----:B------:R-:W-:-:S08]  /*4760*/  DFMA R48, R6, -R56, R42 ;  /* 0x800000380630722b */ /* 0x000fd0000000002a */
[----:B------:R-:W-:Y:S02]  /*4770*/  DFMA R6, R46, R48, R6 ;  /* 0x000000302e06722b */ /* 0x000fe40000000006 */
[----:B------:R-:W-:Y:S01]  /*4780*/  DADD R46, R20, R4 ;  /* 0x00000000142e7229 */ /* 0x000fe20000000004 */
[----:B0-----:R-:W-:-:S04]  /*4790*/  IMAD.WIDE.U32 R44, R63, 0x8, R44 ;  /* 0x000000083f2c7825 */ /* 0x001fc800078e002c */
[----:B------:R-:W-:Y:S02]  /*47a0*/  @P0 IMAD.WIDE.U32 R48, R8, 0x8, R30 ;  /* 0x0000000808300825 */ /* 0x000fe400078e001e */
[----:B------:R0:W-:Y:S02]  /*47b0*/  STG.E.64 desc[UR24][R44.64], R46 ;  /* 0x0000002e2c007986 */ /* 0x0001e4000c101b18 */
[----:B------:R-:W-:Y:S02]  /*47c0*/  FFMA R19, RZ, R57, R7 ;  /* 0x00000039ff137223 */ /* 0x000fe40000000007 */
[----:B------:R0:W-:Y:S03]  /*47d0*/  @P0 STG.E.64 desc[UR24][R48.64], R58 ;  /* 0x0000003a30000986 */ /* 0x0001e6000c101b18 */
[----:B------:R-:W-:Y:S01]  /*47e0*/  FSETP.GT.AND P0, PT, |R19|, 1.469367938527859385e-39, PT ;  /* 0x001000001300780b */ /* 0x000fe20003f04200 */
[----:B------:R0:W-:Y:S01]  /*47f0*/  @!P1 STG.E.64 desc[UR24][R50.64], R60 ;  /* 0x0000003c32009986 */ /* 0x0001e2000c101b18 */
[----:B------:R-:W-:-:S13]  /*4800*/  FSETP.GEU.AND P1, PT, |R43|, 6.5827683646048100446e-37, PT ;  /* 0x036000002b00780b */ /* 0x000fda0003f2e200 */
[----:B0-----:R-:W-:Y:S05]  /*4810*/  @P0 BRA P1, `(.L_x_75) ;  /* 0x0000000000180947 */ /* 0x001fea0000800000 */
[----:B------:R-:W-:Y:S01]  /*4820*/  IMAD.MOV.U32 R46, RZ, RZ, R56 ;  /* 0x000000ffff2e7224 */ /* 0x000fe200078e0038 */
[----:B------:R-:W-:Y:S01]  /*4830*/  MOV R58, 0x4860 ;  /* 0x00004860003a7802 */ /* 0x000fe20000000f00 */
[----:B------:R-:W-:-:S07]  /*4840*/  IMAD.MOV.U32 R45, RZ, RZ, R57 ;  /* 0x000000ffff2d7224 */ /* 0x000fce00078e0039 */
[----:B------:R-:W-:Y:S05]  /*4850*/  CALL.REL.NOINC `($__internal_0_$__cuda_sm20_div_rn_f64_full) ;  /* 0x0000004800447944 */ /* 0x000fea0003c00000 */
[----:B------:R-:W-:Y:S01]  /*4860*/  MOV R6, R64 ;  /* 0x0000004000067202 */ /* 0x000fe20000000f00 */
[----:B------:R-:W-:-:S07]  /*4870*/  IMAD.MOV.U32 R7, RZ, RZ, R65 ;  /* 0x000000ffff077224 */ /* 0x000fce00078e0041 */
.L_x_75:
[----:B------:R-:W-:Y:S05]  /*4880*/  BSYNC.RECONVERGENT B3 ;  /* 0x0000000000037941 */ /* 0x000fea0003800200 */
.L_x_74:
[----:B------:R-:W-:Y:S01]  /*4890*/  DADD R44, R52, R52 ;  /* 0x00000000342c7229 */ /* 0x000fe20000000034 */
[----:B------:R-:W-:Y:S01]  /*48a0*/  IMAD.MOV.U32 R42, RZ, RZ, 0x1 ;  /* 0x00000001ff2a7424 */ /* 0x000fe200078e00ff */
[----:B------:R-:W-:Y:S01]  /*48b0*/  DADD R54, R34, -R54 ;  /* 0x0000000022367229 */ /* 0x000fe20000000836 */
[----:B------:R-:W-:Y:S03]  /*48c0*/  BSSY.RECONVERGENT B3, `(.L_x_76) ;  /* 0x0000012000037945 */ /* 0x000fe60003800200 */
[----:B------:R-:W0:Y:S02]  /*48d0*/  MUFU.RCP64H R43, R45 ;  /* 0x0000002d002b7308 */ /* 0x000e240000001800 */
[----:B0-----:R-:W-:-:S08]  /*48e0*/  DFMA R46, -R44, R42, 1 ;  /* 0x3ff000002c2e742b */ /* 0x001fd0000000012a */
[----:B------:R-:W-:-:S08]  /*48f0*/  DFMA R46, R46, R46, R46 ;  /* 0x0000002e2e2e722b */ /* 0x000fd0000000002e */
[----:B------:R-:W-:Y:S02]  /*4900*/  DFMA R46, R42, R46, R42 ;  /* 0x0000002e2a2e722b */ /* 0x000fe4000000002a */
[----:B------:R-:W-:-:S06]  /*4910*/  DMUL R42, R54, -R54 ;  /* 0x80000036362a7228 */ /* 0x000fcc0000000000 */
[----:B------:R-:W-:-:S04]  /*4920*/  DFMA R48, -R44, R46, 1 ;  /* 0x3ff000002c30742b */ /* 0x000fc8000000012e */
[----:B------:R-:W-:-:S04]  /*4930*/  FSETP.GEU.AND P1, PT, |R43|, 6.5827683646048100446e-37, PT ;  /* 0x036000002b00780b */ /* 0x000fc80003f2e200 */
[----:B------:R-:W-:-:S08]  /*4940*/  DFMA R48, R46, R48, R46 ;  /* 0x000000302e30722b */ /* 0x000fd0000000002e */
[----:B------:R-:W-:-:S08]  /*4950*/  DMUL R64, R42, R48 ;  /* 0x000000302a407228 */ /* 0x000fd00000000000 */
[----:B------:R-:W-:-:S08]  /*4960*/  DFMA R46, -R44, R64, R42 ;  /* 0x000000402c2e722b */ /* 0x000fd0000000012a */
[----:B------:R-:W-:-:S10]  /*4970*/  DFMA R64, R48, R46, R64 ;  /* 0x0000002e3040722b */ /* 0x000fd40000000040 */
[----:B------:R-:W-:-:S05]  /*4980*/  FFMA R19, RZ, R45, R65 ;  /* 0x0000002dff137223 */ /* 0x000fca0000000041 */
[----:B------:R-:W-:-:S13]  /*4990*/  FSETP.GT.AND P0, PT, |R19|, 1.469367938527859385e-39, PT ;  /* 0x001000001300780b */ /* 0x000fda0003f04200 */
[----:B------:R-:W-:Y:S05]  /*49a0*/  @P0 BRA P1, `(.L_x_77) ;  /* 0x00000000000c0947 */ /* 0x000fea0000800000 */
[----:B------:R-:W-:Y:S02]  /*49b0*/  MOV R46, R44 ;  /* 0x0000002c002e7202 */ /* 0x000fe40000000f00 */
[----:B------:R-:W-:-:S07]  /*49c0*/  MOV R58, 0x49e0 ;  /* 0x000049e0003a7802 */ /* 0x000fce0000000f00 */
[----:B------:R-:W-:Y:S05]  /*49d0*/  CALL.REL.NOINC `($__internal_0_$__cuda_sm20_div_rn_f64_full) ;  /* 0x0000004400e47944 */ /* 0x000fea0003c00000 */
.L_x_77:
[----:B------:R-:W-:Y:S05]  /*49e0*/  BSYNC.RECONVERGENT B3 ;  /* 0x0000000000037941 */ /* 0x000fea0003800200 */
.L_x_76:
[----:B------:R-:W-:Y:S01]  /*49f0*/  IMAD.MOV.U32 R42, RZ, RZ, 0x652b82fe ;  /* 0x652b82feff2a7424 */ /* 0x000fe200078e00ff */
[----:B------:R-:W-:Y:S01]  /*4a00*/  UMOV UR14, 0xfefa39ef ;  /* 0xfefa39ef000e7882 */ /* 0x000fe20000000000 */
[----:B------:R-:W-:Y:S01]  /*4a10*/  IMAD.MOV.U32 R43, RZ, RZ, 0x3ff71547 ;  /* 0x3ff71547ff2b7424 */ /* 0x000fe200078e00ff */
[----:B------:R-:W-:Y:S01]  /*4a20*/  UMOV UR15, 0x3fe62e42 ;  /* 0x3fe62e42000f7882 */ /* 0x000fe20000000000 */
[----:B------:R-:W-:Y:S01]  /*4a30*/  FSETP.GEU.AND P0, PT, |R65|, 4.1917929649353027344, PT ;  /* 0x4086232b4100780b */ /* 0x000fe20003f0e200 */
[----:B------:R-:W-:Y:S03]  /*4a40*/  BSSY.RECONVERGENT B0, `(.L_x_78) ;  /* 0x0000035000007945 */ /* 0x000fe60003800200 */
[----:B------:R-:W-:-:S08]  /*4a50*/  DFMA R42, R64, R42, 6.75539944105574400000e+15 ;  /* 0x43380000402a742b */ /* 0x000fd0000000002a */
[----:B------:R-:W-:-:S08]  /*4a60*/  DADD R44, R42, -6.75539944105574400000e+15 ;  /* 0xc33800002a2c7429 */ /* 0x000fd00000000000 */
[----:B------:R-:W-:Y:S01]  /*4a70*/  DFMA R46, R44, -UR14, R64 ;  /* 0x8000000e2c2e7c2b */ /* 0x000fe20008000040 */
[----:B------:R-:W-:Y:S01]  /*4a80*/  UMOV UR14, 0x3b39803f ;  /* 0x3b39803f000e7882 */ /* 0x000fe20000000000 */
[----:B------:R-:W-:-:S06]  /*4a90*/  UMOV UR15, 0x3c7abc9e ;  /* 0x3c7abc9e000f7882 */ /* 0x000fcc0000000000 */
[----:B------:R-:W-:Y:S01]  /*4aa0*/  DFMA R44, R44, -UR14, R46 ;  /* 0x8000000e2c2c7c2b */ /* 0x000fe2000800002e */
[----:B------:R-:W-:Y:S01]  /*4ab0*/  UMOV UR14, 0x69ce2bdf ;  /* 0x69ce2bdf000e7882 */ /* 0x000fe20000000000 */
[----:B------:R-:W-:Y:S01]  /*4ac0*/  MOV R46, 0xfca213ea ;  /* 0xfca213ea002e7802 */ /* 0x000fe20000000f00 */
[----:B------:R-:W-:Y:S01]  /*4ad0*/  IMAD.MOV.U32 R47, RZ, RZ, 0x3e928af3 ;  /* 0x3e928af3ff2f7424 */ /* 0x000fe200078e00ff */
[----:B------:R-:W-:-:S05]  /*4ae0*/  UMOV UR15, 0x3e5ade15 ;  /* 0x3e5ade15000f7882 */ /* 0x000fca0000000000 */
[----:B------:R-:W-:Y:S01]  /*4af0*/  DFMA R46, R44, UR14, R46 ;  /* 0x0000000e2c2e7c2b */ /* 0x000fe2000800002e */
[----:B------:R-:W-:Y:S01]  /*4b00*/  UMOV UR14, 0x62401315 ;  /* 0x62401315000e7882 */ /* 0x000fe20000000000 */
[----:B------:R-:W-:-:S06]  /*4b10*/  UMOV UR15, 0x3ec71dee ;  /* 0x3ec71dee000f7882 */ /* 0x000fcc0000000000 */
[----:B------:R-:W-:Y:S01]  /*4b20*/  DFMA R46, R44, R46, UR14 ;  /* 0x0000000e2c2e7e2b */ /* 0x000fe2000800002e */
        /* <DEDUP_REMOVED lines=20> */
[----:B------:R-:W-:-:S08]  /*4c70*/  DFMA R46, R44, R46, UR14 ;  /* 0x0000000e2c2e7e2b */ /* 0x000fd0000800002e */
[----:B------:R-:W-:-:S08]  /*4c80*/  DFMA R46, R44, R46, 1 ;  /* 0x3ff000002c2e742b */ /* 0x000fd0000000002e */
[----:B------:R-:W-:-:S10]  /*4c90*/  DFMA R46, R44, R46, 1 ;  /* 0x3ff000002c2e742b */ /* 0x000fd4000000002e */
[----:B------:R-:W-:Y:S01]  /*4ca0*/  IMAD R45, R42, 0x100000, R47 ;  /* 0x001000002a2d7824 */ /* 0x000fe200078e022f */
[----:B------:R-:W-:Y:S01]  /*4cb0*/  MOV R44, R46 ;  /* 0x0000002e002c7202 */ /* 0x000fe20000000f00 */
[----:B------:R-:W-:Y:S06]  /*4cc0*/  @!P0 BRA `(.L_x_79) ;  /* 0x0000000000308947 */ /* 0x000fec0003800000 */
[----:B------:R-:W-:Y:S01]  /*4cd0*/  FSETP.GEU.AND P1, PT, |R65|, 4.2275390625, PT ;  /* 0x408748004100780b */ /* 0x000fe20003f2e200 */
[C---:B------:R-:W-:Y:S02]  /*4ce0*/  DADD R44, R64.reuse, +INF ;  /* 0x7ff00000402c7429 */ /* 0x040fe40000000000 */
[----:B------:R-:W-:-:S08]  /*4cf0*/  DSETP.GEU.AND P0, PT, R64, RZ, PT ;  /* 0x000000ff4000722a */ /* 0x000fd00003f0e000 */
[----:B------:R-:W-:Y:S02]  /*4d00*/  FSEL R44, R44, RZ, P0 ;  /* 0x000000ff2c2c7208 */ /* 0x000fe40000000000 */
[----:B------:R-:W-:Y:S02]  /*4d10*/  @!P1 LEA.HI R19, R42, R42, RZ, 0x1 ;  /* 0x0000002a2a139211 */ /* 0x000fe400078f08ff */
[----:B------:R-:W-:Y:S02]  /*4d20*/  FSEL R45, R45, RZ, P0 ;  /* 0x000000ff2d2d7208 */ /* 0x000fe40000000000 */
[----:B------:R-:W-:-:S05]  /*4d30*/  @!P1 SHF.R.S32.HI R19, RZ, 0x1, R19 ;  /* 0x00000001ff139819 */ /* 0x000fca0000011413 */
[----:B------:R-:W-:Y:S02]  /*4d40*/  @!P1 IMAD.IADD R42, R42, 0x1, -R19 ;  /* 0x000000012a2a9824 */ /* 0x000fe400078e0a13 */
[----:B------:R-:W-:-:S03]  /*4d50*/  @!P1 IMAD R47, R19, 0x100000, R47 ;  /* 0x00100000132f9824 */ /* 0x000fc600078e022f */
[----:B------:R-:W-:Y:S02]  /*4d60*/  @!P1 LEA R43, R42, 0x3ff00000, 0x14 ;  /* 0x3ff000002a2b9811 */ /* 0x000fe400078ea0ff */
[----:B------:R-:W-:-:S06]  /*4d70*/  @!P1 MOV R42, RZ ;  /* 0x000000ff002a9202 */ /* 0x000fcc0000000f00 */
[----:B------:R-:W-:-:S11]  /*4d80*/  @!P1 DMUL R44, R46, R42 ;  /* 0x0000002a2e2c9228 */ /* 0x000fd60000000000 */
.L_x_79:
[----:B------:R-:W-:Y:S05]  /*4d90*/  BSYNC.RECONVERGENT B0 ;  /* 0x0000000000007941 */ /* 0x000fea0003800200 */
.L_x_78:
[----:B------:R-:W0:Y:S02]  /*4da0*/  LDCU UR13, c[0x0][0x39c] ;  /* 0x00007380ff0d77ac */ /* 0x000e240008000800 */
[----:B0-----:R-:W-:-:S04]  /*4db0*/  IMAD R43, R0, UR13, R11 ;  /* 0x0000000d002b7c24 */ /* 0x001fc8000f8e020b */
[----:B------:R-:W-:-:S06]  /*4dc0*/  IMAD.WIDE.U32 R42, R43, 0x8, R38 ;  /* 0x000000082b2a7825 */ /* 0x000fcc00078e0026 */
[----:B------:R-:W2:Y:S01]  /*4dd0*/  LDG.E.64 R42, desc[UR24][R42.64] ;  /* 0x000000182a2a7981 */ /* 0x000ea2000c1e1b00 */
[----:B------:R-:W-:Y:S01]  /*4de0*/  DSETP.GT.AND P0, PT, R34, RZ, PT ;  /* 0x000000ff2200722a */ /* 0x000fe20003f04000 */
[----:B------:R-:W-:Y:S01]  /*4df0*/  BSSY.RECONVERGENT B3, `(.L_x_80) ;  /* 0x000008e000037945 */ /* 0x000fe20003800200 */
[----:B------:R-:W-:-:S04]  /*4e00*/  DMUL R6, R44, R6 ;  /* 0x000000062c067228 */ /* 0x000fc80000000000 */
[----:B------:R-:W-:-:S04]  /*4e10*/  ISETP.NE.OR P0, PT, R8, RZ, !P0 ;  /* 0x000000ff0800720c */ /* 0x000fc80004705670 */
[----:B--2---:R-:W-:-:S09]  /*4e20*/  DFMA R54, R6, R4, R42 ;  /* 0x000000040636722b */ /* 0x004fd2000000002a */
[----:B------:R-:W-:Y:S05]  /*4e30*/  @P0 BRA `(.L_x_81) ;  /* 0x0000000800240947 */ /* 0x000fea0003800000 */
[----:B------:R-:W0:Y:S08]  /*4e40*/  LDC.64 R6, c[0x0][0x408] ;  /* 0x00010200ff067b82 */ /* 0x000e300000000a00 */
[----:B------:R-:W1:Y:S08]  /*4e50*/  LDC.64 R48, c[0x0][0x3f8] ;  /* 0x0000fe00ff307b82 */ /* 0x000e700000000a00 */
[----:B------:R-:W2:Y:S01]  /*4e60*/  LDC.64 R52, c[0x0][0x400] ;  /* 0x00010000ff347b82 */ /* 0x000ea20000000a00 */
[----:B------:R-:W-:Y:S01]  /*4e70*/  IMAD.MOV.U32 R56, RZ, RZ, 0x0 ;  /* 0x00000000ff387424 */ /* 0x000fe200078e00ff */
[----:B------:R-:W-:Y:S01]  /*4e80*/  MOV R57, 0x3fd80000 ;  /* 0x3fd8000000397802 */ /* 0x000fe20000000f00 */
[----:B------:R-:W3:Y:S01]  /*4e90*/  LDCU.64 UR14, c[0x0][0x3c0] ;  /* 0x00007800ff0e77ac */ /* 0x000ee20008000a00 */
[----:B0-----:R-:W4:Y:S04]  /*4ea0*/  LDG.E.64 R6, desc[UR24][R6.64] ;  /* 0x0000001806067981 */ /* 0x001f28000c1e1b00 */
[----:B-1----:R-:W3:Y:S04]  /*4eb0*/  LDG.E.64 R48, desc[UR24][R48.64] ;  /* 0x0000001830307981 */ /* 0x002ee8000c1e1b00 */
[----:B--2---:R-:W5:Y:S01]  /*4ec0*/  LDG.E.64 R52, desc[UR24][R52.64] ;  /* 0x0000001834347981 */ /* 0x004f62000c1e1b00 */
[----:B----4-:R-:W0:Y:S01]  /*4ed0*/  MUFU.RSQ64H R43, R7 ;  /* 0x00000007002b7308 */ /* 0x010e220000001c00 */
[----:B------:R-:W-:-:S05]  /*4ee0*/  VIADD R42, R7, 0xfcb00000 ;  /* 0xfcb00000072a7836 */ /* 0x000fca0000000000 */
[----:B------:R-:W-:Y:S01]  /*4ef0*/  ISETP.GE.U32.AND P0, PT, R42, 0x7ca00000, PT ;  /* 0x7ca000002a00780c */ /* 0x000fe20003f06070 */
[----:B---3--:R-:W-:Y:S02]  /*4f00*/  DMUL R48, R48, UR14 ;  /* 0x0000000e30307c28 */ /* 0x008fe40008000000 */
[----:B0-----:R-:W-:-:S08]  /*4f10*/  DMUL R4, R42, R42 ;  /* 0x0000002a2a047228 */ /* 0x001fd00000000000 */
[----:B------:R-:W-:-:S08]  /*4f20*/  DFMA R4, R6, -R4, 1 ;  /* 0x3ff000000604742b */ /* 0x000fd00000000804 */
[----:B------:R-:W-:Y:S02]  /*4f30*/  DFMA R56, R4, R56, 0.5 ;  /* 0x3fe000000438742b */ /* 0x000fe40000000038 */
[----:B------:R-:W-:-:S08]  /*4f40*/  DMUL R4, R42, R4 ;  /* 0x000000042a047228 */ /* 0x000fd00000000000 */
[----:B------:R-:W-:-:S08]  /*4f50*/  DFMA R56, R56, R4, R42 ;  /* 0x000000043838722b */ /* 0x000fd0000000002a */
[----:B------:R-:W-:Y:S02]  /*4f60*/  DMUL R4, R6, R56 ;  /* 0x0000003806047228 */ /* 0x000fe40000000000 */
[----:B------:R-:W-:Y:S02]  /*4f70*/  VIADD R47, R57, 0xfff00000 ;  /* 0xfff00000392f7836 */ /* 0x000fe40000000000 */
[----:B------:R-:W-:-:S04]  /*4f80*/  IMAD.MOV.U32 R46, RZ, RZ, R56 ;  /* 0x000000ffff2e7224 */ /* 0x000fc800078e0038 */
[----:B------:R-:W-:-:S08]  /*4f90*/  DFMA R50, R4, -R4, R6 ;  /* 0x800000040432722b */ /* 0x000fd00000000006 */
[----:B------:R-:W-:Y:S01]  /*4fa0*/  DFMA R44, R50, R46, R4 ;  /* 0x0000002e322c722b */ /* 0x000fe20000000004 */
[----:B------:R-:W-:Y:S10]  /*4fb0*/  @!P0 BRA `(.L_x_82) ;  /* 0x00000000001c8947 */ /* 0x000ff40003800000 */
[----:B------:R-:W-:Y:S01]  /*4fc0*/  MOV R44, R50 ;  /* 0x00000032002c7202 */ /* 0x000fe20000000f00 */
[----:B------:R-:W-:Y:S01]  /*4fd0*/  IMAD.MOV.U32 R43, RZ, RZ, R47 ;  /* 0x000000ffff2b7224 */ /* 0x000fe200078e002f */
[----:B------:R-:W-:Y:S01]  /*4fe0*/  MOV R46, R6 ;  /* 0x00000006002e7202 */ /* 0x000fe20000000f00 */
[----:B------:R-:W-:Y:S01]  /*4ff0*/  IMAD.MOV.U32 R45, RZ, RZ, R51 ;  /* 0x000000ffff2d7224 */ /* 0x000fe200078e0033 */
[----:B------:R-:W-:Y:S01]  /*5000*/  MOV R50, 0x5030 ;  /* 0x0000503000327802 */ /* 0x000fe20000000f00 */
[----:B------:R-:W-:-:S07]  /*5010*/  IMAD.MOV.U32 R47, RZ, RZ, R7 ;  /* 0x000000ffff2f7224 */ /* 0x000fce00078e0007 */
[----:B-----5:R-:W-:Y:S05]  /*5020*/  CALL.REL.NOINC `($__internal_1_$__cuda_sm20_dsqrt_rn_f64_mediumpath_v1) ;  /* 0x0000004400b87944 */ /* 0x020fea0003c00000 */
.L_x_82:
[----:B------:R-:W0:Y:S01]  /*5030*/  MUFU.RCP64H R5, R45 ;  /* 0x0000002d00057308 */ /* 0x000e220000001800 */
[----:B------:R-:W-:Y:S01]  /*5040*/  IMAD.MOV.U32 R4, RZ, RZ, 0x1 ;  /* 0x00000001ff047424 */ /* 0x000fe200078e00ff */
[----:B------:R-:W-:Y:S01]  /*5050*/  FSETP.GEU.AND P1, PT, |R49|, 6.5827683646048100446e-37, PT ;  /* 0x036000003100780b */ /* 0x000fe20003f2e200 */
[----:B------:R-:W-:Y:S04]  /*5060*/  BSSY.RECONVERGENT B4, `(.L_x_83) ;  /* 0x0000013000047945 */ /* 0x000fe80003800200 */
[----:B0-----:R-:W-:-:S08]  /*5070*/  DFMA R42, R4, -R44, 1 ;  /* 0x3ff00000042a742b */ /* 0x001fd0000000082c */
[----:B------:R-:W-:-:S08]  /*5080*/  DFMA R42, R42, R42, R42 ;  /* 0x0000002a2a2a722b */ /* 0x000fd0000000002a */
[----:B------:R-:W-:-:S08]  /*5090*/  DFMA R42, R4, R42, R4 ;  /* 0x0000002a042a722b */ /* 0x000fd00000000004 */
[----:B------:R-:W-:-:S08]  /*50a0*/  DFMA R4, R42, -R44, 1 ;  /* 0x3ff000002a04742b */ /* 0x000fd0000000082c */
[----:B------:R-:W-:-:S08]  /*50b0*/  DFMA R4, R42, R4, R42 ;  /* 0x000000042a04722b */ /* 0x000fd0000000002a */
[----:B------:R-:W-:-:S08]  /*50c0*/  DMUL R42, R48, R4 ;  /* 0x00000004302a7228 */ /* 0x000fd00000000000 */
[----:B------:R-:W-:-:S08]  /*50d0*/  DFMA R46, R42, -R44, R48 ;  /* 0x8000002c2a2e722b */ /* 0x000fd00000000030 */
[----:B------:R-:W-:-:S10]  /*50e0*/  DFMA R4, R4, R46, R42 ;  /* 0x0000002e0404722b */ /* 0x000fd4000000002a */
[----:B------:R-:W-:-:S05]  /*50f0*/  FFMA R19, RZ, R45, R5 ;  /* 0x0000002dff137223 */ /* 0x000fca0000000005 */
[----:B------:R-:W-:-:S13]  /*5100*/  FSETP.GT.AND P0, PT, |R19|, 1.469367938527859385e-39, PT ;  /* 0x001000001300780b */ /* 0x000fda0003f04200 */
[----:B------:R-:W-:Y:S05]  /*5110*/  @P0 BRA P1, `(.L_x_84) ;  /* 0x00000000001c0947 */ /* 0x000fea0000800000 */
[----:B------:R-:W-:Y:S01]  /*5120*/  MOV R42, R48 ;  /* 0x00000030002a7202 */ /* 0x000fe20000000f00 */
[----:B------:R-:W-:Y:S01]  /*5130*/  IMAD.MOV.U32 R43, RZ, RZ, R49 ;  /* 0x000000ffff2b7224 */ /* 0x000fe200078e0031 */
[----:B------:R-:W-:Y:S01]  /*5140*/  MOV R58, 0x5170 ;  /* 0x00005170003a7802 */ /* 0x000fe20000000f00 */
[----:B------:R-:W-:-:S07]  /*5150*/  IMAD.MOV.U32 R46, RZ, RZ, R44 ;  /* 0x000000ffff2e7224 */ /* 0x000fce00078e002c */
[----:B-----5:R-:W-:Y:S05]  /*5160*/  CALL.REL.NOINC `($__internal_0_$__cuda_sm20_div_rn_f64_full) ;  /* 0x0000004000007944 */ /* 0x020fea0003c00000 */
[----:B------:R-:W-:Y:S01]  /*5170*/  MOV R4, R64 ;  /* 0x0000004000047202 */ /* 0x000fe20000000f00 */
[----:B------:R-:W-:-:S07]  /*5180*/  IMAD.MOV.U32 R5, RZ, RZ, R65 ;  /* 0x000000ffff057224 */ /* 0x000fce00078e0041 */
.L_x_84:
[----:B------:R-:W-:Y:S05]  /*5190*/  BSYNC.RECONVERGENT B4 ;  /* 0x0000000000047941 */ /* 0x000fea0003800200 */
.L_x_83:
[----:B------:R-:W-:Y:S01]  /*51a0*/  DADD R44, R6, R6 ;  /* 0x00000000062c7229 */ /* 0x000fe20000000006 */
[----:B------:R-:W-:Y:S01]  /*51b0*/  BSSY.RECONVERGENT B4, `(.L_x_85) ;  /* 0x0000014000047945 */ /* 0x000fe20003800200 */
[----:B------:R-:W-:Y:S01]  /*51c0*/  IMAD.MOV.U32 R6, RZ, RZ, 0x1 ;  /* 0x00000001ff067424 */ /* 0x000fe200078e00ff */
[----:B-----5:R-:W-:-:S03]  /*51d0*/  DADD R52, R34, -R52 ;  /* 0x0000000022347229 */ /* 0x020fc60000000834 */
        /* <DEDUP_REMOVED lines=17> */
.L_x_86:
[----:B------:R-:W-:Y:S05]  /*52f0*/  BSYNC.RECONVERGENT B4 ;  /* 0x0000000000047941 */ /* 0x000fea0003800200 */
.L_x_85:
        /* <DEDUP_REMOVED lines=58> */
.L_x_88:
[----:B------:R-:W-:Y:S05]  /*56a0*/  BSYNC.RECONVERGENT B0 ;  /* 0x0000000000007941 */ /* 0x000fea0003800200 */
.L_x_87:
[----:B------:R-:W-:-:S08]  /*56b0*/  DMUL R4, R42, R4 ;  /* 0x000000042a047228 */ /* 0x000fd00000000000 */
[----:B------:R-:W-:-:S11]  /*56c0*/  DFMA R54, R24, R4, R54 ;  /* 0x000000041836722b */ /* 0x000fd60000000036 */
.L_x_81:
[----:B------:R-:W-:Y:S05]  /*56d0*/  BSYNC.RECONVERGENT B3 ;  /* 0x0000000000037941 */ /* 0x000fea0003800200 */
.L_x_80:
[----:B------:R-:W-:Y:S01]  /*56e0*/  DSETP.GEU.AND P0, PT, R34, RZ, PT ;  /* 0x000000ff2200722a */ /* 0x000fe20003f0e000 */
[----:B------:R-:W-:Y:S05]  /*56f0*/  BSSY.RECONVERGENT B3, `(.L_x_89) ;  /* 0x0000090000037945 */ /* 0x000fea0003800200 */
[----:B------:R-:W-:-:S13]  /*5700*/  ISETP.NE.OR P0, PT, R8, UR28, P0 ;  /* 0x0000001c08007c0c */ /* 0x000fda0008705670 */
[----:B------:R-:W-:Y:S05]  /*5710*/  @P0 BRA `(.L_x_90) ;  /* 0x0000000800340947 */ /* 0x000fea0003800000 */
[----:B------:R-:W-:Y:S02]  /*5720*/  IMAD.U32 R6, RZ, RZ, UR6 ;  /* 0x00000006ff067e24 */ /* 0x000fe4000f8e00ff */
[----:B------:R-:W-:Y:S01]  /*5730*/  IMAD.U32 R7, RZ, RZ, UR7 ;  /* 0x00000007ff077e24 */ /* 0x000fe2000f8e00ff */
[----:B------:R-:W-:Y:S01]  /*5740*/  MOV R48, UR8 ;  /* 0x0000000800307c02 */ /* 0x000fe20008000f00 */
[----:B------:R-:W-:Y:S01]  /*5750*/  IMAD.U32 R49, RZ, RZ, UR9 ;  /* 0x00000009ff317e24 */ /* 0x000fe2000f8e00ff */
[----:B------:R-:W-:Y:S01]  /*5760*/  MOV R53, UR5 ;  /* 0x0000000500357c02 */ /* 0x000fe20008000f00 */
[----:B------:R-:W-:Y:S01]  /*5770*/  IMAD.U32 R52, RZ, RZ, UR4 ;  /* 0x00000004ff347e24 */ /* 0x000fe2000f8e00ff */
[----:B------:R-:W-:Y:S01]  /*5780*/  MOV R57, 0x3fd80000 ;  /* 0x3fd8000000397802 */ /* 0x000fe20000000f00 */
[----:B------:R-:W2:Y:S01]  /*5790*/  LDG.E.64 R6, desc[UR24][R6.64] ;  /* 0x0000001806067981 */ /* 0x000ea2000c1e1b00 */
[----:B------:R-:W-:Y:S01]  /*57a0*/  IMAD.MOV.U32 R56, RZ, RZ, 0x0 ;  /* 0x00000000ff387424 */ /* 0x000fe200078e00ff */
[----:B------:R-:W0:Y:S02]  /*57b0*/  LDCU.64 UR14, c[0x0][0x3c0] ;  /* 0x00007800ff0e77ac */ /* 0x000e240008000a00 */
[----:B------:R-:W0:Y:S04]  /*57c0*/  LDG.E.64 R48, desc[UR24][R48.64] ;  /* 0x0000001830307981 */ /* 0x000e28000c1e1b00 */
[----:B------:R-:W5:Y:S01]  /*57d0*/  LDG.E.64 R52, desc[UR24][R52.64] ;  /* 0x0000001834347981 */ /* 0x000f62000c1e1b00 */
[----:B--2---:R-:W1:Y:S01]  /*57e0*/  MUFU.RSQ64H R47, R7 ;  /* 0x00000007002f7308 */ /* 0x004e620000001c00 */
[----:B------:R-:W-:Y:S01]  /*57f0*/  VIADD R46, R7, 0xfcb00000 ;  /* 0xfcb00000072e7836 */ /* 0x000fe20000000000 */
[----:B0-----:R-:W-:-:S04]  /*5800*/  DMUL R48, R48, UR14 ;  /* 0x0000000e30307c28 */ /* 0x001fc80008000000 */
[----:B------:R-:W-:Y:S01]  /*5810*/  ISETP.GE.U32.AND P0, PT, R46, 0x7ca00000, PT ;  /* 0x7ca000002e00780c */ /* 0x000fe20003f06070 */
[----:B-1----:R-:W-:-:S08]  /*5820*/  DMUL R4, R46, R46 ;  /* 0x0000002e2e047228 */ /* 0x002fd00000000000 */
        /* <DEDUP_REMOVED lines=17> */
.L_x_91:
        /* <DEDUP_REMOVED lines=22> */
.L_x_93:
[----:B------:R-:W-:Y:S05]  /*5aa0*/  BSYNC.RECONVERGENT B4 ;  /* 0x0000000000047941 */ /* 0x000fea0003800200 */
.L_x_92:
        /* <DEDUP_REMOVED lines=21> */
.L_x_95:
[----:B------:R-:W-:Y:S05]  /*5c00*/  BSYNC.RECONVERGENT B4 ;  /* 0x0000000000047941 */ /* 0x000fea0003800200 */
.L_x_94:
        /* <DEDUP_REMOVED lines=56> */
[----:B------:R-:W-:Y:S01]  /*5f90*/  @!P1 MOV R6, R44 ;  /* 0x0000002c00069202 */ /* 0x000fe20000000f00 */
[----:B------:R-:W-:-:S06]  /*5fa0*/  @!P1 IMAD.MOV.U32 R44, RZ, RZ, RZ ;  /* 0x000000ffff2c9224 */ /* 0x000fcc00078e00ff */
[----:B------:R-:W-:-:S11]  /*5fb0*/  @!P1 DMUL R42, R6, R44 ;  /* 0x0000002c062a9228 */ /* 0x000fd60000000000 */
.L_x_97:
[----:B------:R-:W-:Y:S05]  /*5fc0*/  BSYNC.RECONVERGENT B0 ;  /* 0x0000000000007941 */ /* 0x000fea0003800200 */
.L_x_96:
[----:B------:R-:W-:-:S08]  /*5fd0*/  DMUL R4, R42, R4 ;  /* 0x000000042a047228 */ /* 0x000fd00000000000 */
[----:B------:R-:W-:-:S11]  /*5fe0*/  DFMA R54, R22, R4, R54 ;  /* 0x000000041636722b */ /* 0x000fd60000000036 */
.L_x_90:
[----:B------:R-:W-:Y:S05]  /*5ff0*/  BSYNC.RECONVERGENT B3 ;  /* 0x0000000000037941 */ /* 0x000fea0003800200 */
.L_x_89:
[----:B------:R-:W0:Y:S01]  /*6000*/  LDC.64 R4, c[0x0][0x3f0] ;  /* 0x0000fc00ff047b82 */ /* 0x000e220000000a00 */
[----:B------:R-:W-:Y:S01]  /*6010*/  ISETP.NE.AND P0, PT, R0, UR26, PT ;  /* 0x0000001a00007c0c */ /* 0x000fe2000bf05270 */
[----:B------:R-:W-:Y:S02]  /*6020*/  IMAD.MOV.U32 R8, RZ, RZ, R0 ;  /* 0x000000ffff087224 */ /* 0x000fe400078e0000 */
[----:B0-----:R-:W-:-:S05]  /*6030*/  IMAD.WIDE.U32 R4, R63, 0x8, R4 ;  /* 0x000000083f047825 */ /* 0x001fca00078e0004 */
[----:B------:R0:W-:Y:S05]  /*6040*/  STG.E.64 desc[UR24][R4.64], R54 ;  /* 0x0000003604007986 */ /* 0x0001ea000c101b18 */
[----:B------:R-:W-:Y:S05]  /*6050*/  @P0 BRA `(.L_x_98) ;  /* 0xffffffe000180947 */ /* 0x000fea000383ffff */
[----:B------:R-:W-:Y:S05]  /*6060*/  BSYNC.RECONVERGENT B1 ;  /* 0x0000000000017941 */ /* 0x000fea0003800200 */
.L_x_67:
[----:B------:R-:W0:Y:S01]  /*6070*/  LDCU UR13, c[0x0][0x39c] ;  /* 0x00007380ff0d77ac */ /* 0x000e220008000800 */
[----:B------:R-:W-:Y:S01]  /*6080*/  IADD3 R11, PT, PT, R17, R11, RZ ;  /* 0x0000000b110b7210 */ /* 0x000fe20007ffe0ff */
[----:B0-----:R-:W-:-:S05]  /*6090*/  IMAD.U32 R5, RZ, RZ, UR13 ;  /* 0x0000000dff057e24 */ /* 0x001fca000f8e00ff */
[----:B------:R-:W-:-:S13]  /*60a0*/  ISETP.GE.AND P0, PT, R11, R5, PT ;  /* 0x000000050b00720c */ /* 0x000fda0003f06270 */
[----:B------:R-:W-:Y:S05]  /*60b0*/  @!P0 BRA `(.L_x_99) ;  /* 0xffffffdc00808947 */ /* 0x000fea000383ffff */
.L_x_66:
[----:B------:R-:W-:Y:S05]  /*60c0*/  BSYNC.RECONVERGENT B2 ;  /* 0x0000000000027941 */ /* 0x000fea0003800200 */
.L_x_65:
[----:B------:R-:W-:Y:S01]  /*60d0*/  UMOV UR13, 0xffffffff ;  /* 0xffffffff000d7882 */ /* 0x000fe20000000000 */
[----:B------:R-:W-:Y:S02]  /*60e0*/  ISETP.GE.U32.AND P0, PT, R18, R5, PT ;  /* 0x000000051200720c */ /* 0x000fe40003f06070 */
[----:B------:R-:W-:Y:S11]  /*60f0*/  BRA.DIV UR13, `(.L_x_100) ;  /* 0x0000002a0ddc7947 */ /* 0x000ff6000b800000 */
[----:B------:R-:W-:Y:S06]  /*6100*/  BAR.SYNC.DEFER_BLOCKING 0x0 ;  /* 0x0000000000007b1d */ /* 0x000fec0000010000 */
.L_x_167:
[----:B------:R-:W-:Y:S04]  /*6110*/  BSSY.RECONVERGENT B1, `(.L_x_101) ;  /* 0x0000141000017945 */ /* 0x000fe80003800200 */
[----:B------:R-:W-:Y:S05]  /*6120*/  @P0 BRA `(.L_x_102) ;  /* 0x0000001000fc0947 */ /* 0x000fea0003800000 */
[----:B0-----:R-:W-:-:S07]  /*6130*/  IMAD.MOV.U32 R8, RZ, RZ, R18 ;  /* 0x000000ffff087224 */ /* 0x001fce00078e0012 */
.L_x_126:
[----:B01234-:R-:W0:Y:S01]  /*6140*/  LDC.64 R22, c[0x0][0x398] ;  /* 0x0000e600ff167b82 */ /* 0x01fe220000000a00 */
[----:B------:R-:W-:Y:S01]  /*6150*/  IMAD R0, R8, UR26, RZ ;  /* 0x0000001a08007c24 */ /* 0x000fe2000f8e02ff */
[----:B------:R-:W-:-:S06]  /*6160*/  IADD3 R8, PT, PT, R17, R8, RZ ;  /* 0x0000000811087210 */ /* 0x000fcc0007ffe0ff */
[----:B------:R-:W1:Y:S08]  /*6170*/  LDC.64 R20, c[0x0][0x3e0] ;  /* 0x0000f800ff147b82 */ /* 0x000e700000000a00 */
[----:B-----5:R-:W2:Y:S08]  /*6180*/  LDC.64 R6, c[0x0][0x3e8] ;  /* 0x0000fa00ff067b82 */ /* 0x020eb00000000a00 */
[----:B------:R-:W3:Y:S01]  /*6190*/  LDC.64 R4, c[0x0][0x3f0] ;  /* 0x0000fc00ff047b82 */ /* 0x000ee20000000a00 */
[----:B0-----:R-:W-:-:S02]  /*61a0*/  ISETP.GE.U32.AND P1, PT, R22, 0x4, PT ;  /* 0x000000041600780c */ /* 0x001fc40003f26070 */
[----:B------:R-:W-:Y:S01]  /*61b0*/  ISETP.GE.AND P0, PT, R8, R23, PT ;  /* 0x000000170800720c */ /* 0x000fe20003f06270 */
[----:B-1----:R-:W-:-:S04]  /*61c0*/  IMAD.WIDE.U32 R20, R0, 0x8, R20 ;  /* 0x0000000800147825 */ /* 0x002fc800078e0014 */
[----:B--2---:R-:W-:-:S04]  /*61d0*/  IMAD.WIDE.U32 R6, R0, 0x8, R6 ;  /* 0x0000000800067825 */ /* 0x004fc800078e0006 */
[----:B---3--:R-:W-:Y:S02]  /*61e0*/  IMAD.WIDE.U32 R4, R0, 0x8, R4 ;  /* 0x0000000800047825 */ /* 0x008fe400078e0004 */
[----:B------:R-:W-:Y:S05]  /*61f0*/  @!P1 BRA `(.L_x_103) ;  /* 0x0000000c00d49947 */ /* 0x000fea0003800000 */
[----:B------:R-:W-:Y:S01]  /*6200*/  UISETP.GE.U32.AND UP0, UPT, UR12, 0x3, UPT ;  /* 0x000000030c00788c */ /* 0x000fe2000bf06070 */
[----:B------:R-:W-:-:S08]  /*6210*/  IMAD.MOV.U32 R9, RZ, RZ, 0x1 ;  /* 0x00000001ff097424 */ /* 0x000fd000078e00ff */
[----:B------:R-:W-:Y:S05]  /*6220*/  BRA.U !UP0, `(.L_x_104) ;  /* 0x0000000908047547 */ /* 0x000fea000b800000 */
[----:B------:R-:W-:Y:S01]  /*6230*/  BSSY.RECONVERGENT B2, `(.L_x_104) ;  /* 0x0000080000027945 */ /* 0x000fe20003800200 */
[----:B------:R-:W-:-:S07]  /*6240*/  IMAD.MOV.U32 R9, RZ, RZ, 0x1 ;  /* 0x00000001ff097424 */ /* 0x000fce00078e00ff */
.L_x_113:
[----:B0-----:R-:W-:Y:S01]  /*6250*/  IMAD.WIDE.U32 R30, R9, 0x8, R20 ;  /* 0x00000008091e7825 */ /* 0x001fe200078e0014 */
[----:B------:R-:W0:Y:S04]  /*6260*/  LDC.64 R22, c[0x0][0x3d8] ;  /* 0x0000f600ff167b82 */ /* 0x000e280000000a00 */
[----:B------:R-:W2:Y:S01]  /*6270*/  LDG.E.64 R44, desc[UR24][R30.64+-0x8] ;  /* 0xfffff8181e2c7981 */ /* 0x000ea2000c1e1b00 */
[----:B------:R-:W-:-:S05]  /*6280*/  IADD3 R11, PT, PT, R0, R9, RZ ;  /* 0x00000009000b7210 */ /* 0x000fca0007ffe0ff */
[----:B0-----:R-:W-:-:S05]  /*6290*/  IMAD.WIDE.U32 R22, R11, 0x8, R22 ;  /* 0x000000080b167825 */ /* 0x001fca00078e0016 */
[----:B------:R-:W3:Y:S01]  /*62a0*/  LDG.E.64 R42, desc[UR24][R22.64] ;  /* 0x00000018162a7981 */ /* 0x000ee2000c1e1b00 */
[----:B------:R-:W-:Y:S01]  /*62b0*/  IMAD.MOV.U32 R24, RZ, RZ, 0x1 ;  /* 0x00000001ff187424 */ /* 0x000fe200078e00ff */
[----:B------:R-:W-:Y:S01]  /*62c0*/  BSSY.RECONVERGENT B3, `(.L_x_105) ;  /* 0x0000011000037945 */ /* 0x000fe20003800200 */
[----:B--2---:R-:W0:Y:S04]  /*62d0*/  MUFU.RCP64H R25, R45 ;  /* 0x0000002d00197308 */ /* 0x004e280000001800 */
[----:B0-----:R-:W-:-:S08]  /*62e0*/  DFMA R26, -R44, R24, 1 ;  /* 0x3ff000002c1a742b */ /* 0x001fd00000000118 */
[----:B------:R-:W-:Y:S01]  /*62f0*/  DFMA R26, R26, R26, R26 ;  /* 0x0000001a1a1a722b */ /* 0x000fe2000000001a */
[----:B---3--:R-:W-:-:S07]  /*6300*/  FSETP.GEU.AND P3, PT, |R43|, 6.5827683646048100446e-37, PT ;  /* 0x036000002b00780b */ /* 0x008fce0003f6e200 */
[----:B------:R-:W-:-:S08]  /*6310*/  DFMA R26, R24, R26, R24 ;  /* 0x0000001a181a722b */ /* 0x000fd00000000018 */
[----:B------:R-:W-:-:S08]  /*6320*/  DFMA R24, -R44, R26, 1 ;  /* 0x3ff000002c18742b */ /* 0x000fd0000000011a */
[----:B------:R-:W-:-:S08]  /*6330*/  DFMA R24, R26, R24, R26 ;  /* 0x000000181a18722b */ /* 0x000fd0000000001a */
[----:B------:R-:W-:-:S08]  /*6340*/  DMUL R64, R42, R24 ;  /* 0x000000182a407228 */ /* 0x000fd00000000000 */
[----:B------:R-:W-:-:S08]  /*6350*/  DFMA R26, -R44, R64, R42 ;  /* 0x000000402c1a722b */ /* 0x000fd0000000012a */
[----:B------:R-:W-:-:S10]  /*6360*/  DFMA R64, R24, R26, R64 ;  /* 0x0000001a1840722b */ /* 0x000fd40000000040 */
[----:B------:R-:W-:-:S05]  /*6370*/  FFMA R11, RZ, R45, R65 ;  /* 0x0000002dff0b7223 */ /* 0x000fca0000000041 */
[----:B------:R-:W-:-:S13]  /*6380*/  FSETP.GT.AND P2, PT, |R11|, 1.469367938527859385e-39, PT ;  /* 0x001000000b00780b */ /* 0x000fda0003f44200 */
[----:B------:R-:W-:Y:S05]  /*6390*/  @P2 BRA P3, `(.L_x_106) ;  /* 0x00000000000c2947 */ /* 0x000fea0001800000 */
[----:B------:R-:W-:Y:S01]  /*63a0*/  IMAD.MOV.U32 R46, RZ, RZ, R44 ;  /* 0x000000ffff2e7224 */ /* 0x000fe200078e002c */
[----:B------:R-:W-:-:S07]  /*63b0*/  MOV R58, 0x63d0 ;  /* 0x000063d0003a7802 */ /* 0x000fce0000000f00 */
[----:B------:R-:W-:Y:S05]  /*63c0*/  CALL.REL.NOINC `($__internal_0_$__cuda_sm20_div_rn_f64_full) ;  /* 0x0000002c00687944 */ /* 0x000fea0003c00000 */
.L_x_106:
[----:B------:R-:W-:Y:S05]  /*63d0*/  BSYNC.RECONVERGENT B3 ;  /* 0x0000000000037941 */ /* 0x000fea0003800200 */
.L_x_105:
[C---:B------:R-:W-:Y:S01]  /*63e0*/  IMAD.WIDE.U32 R28, R9.reuse, 0x8, R6 ;  /* 0x00000008091c7825 */ /* 0x040fe200078e0006 */
[----:B------:R-:W2:Y:S01]  /*63f0*/  LDG.E.64 R22, desc[UR24][R30.64] ;  /* 0x000000181e167981 */ /* 0x000ea2000c1e1b00 */
[----:B------:R-:W0:Y:S03]  /*6400*/  LDCU.64 UR14, c[0x0][0x3d8] ;  /* 0x00007b00ff0e77ac */ /* 0x000e260008000a00 */
[----:B------:R-:W2:Y:S01]  /*6410*/  LDG.E.64 R44, desc[UR24][R28.64+-0x8] ;  /* 0xfffff8181c2c7981 */ /* 0x000ea2000c1e1b00 */
[----:B------:R-:W-:Y:S01]  /*6420*/  IMAD.WIDE.U32 R26, R9, 0x8, R4 ;  /* 0x00000008091a7825 */ /* 0x000fe200078e0004 */
[----:B--2---:R-:W-:-:S07]  /*6430*/  DFMA R44, R44, -R64, R22 ;  /* 0x800000402c2c722b */ /* 0x004fce0000000016 */
[----:B------:R1:W-:Y:S04]  /*6440*/  STG.E.64 desc[UR24][R30.64], R44 ;  /* 0x0000002c1e007986 */ /* 0x0003e8000c101b18 */
[----:B------:R-:W2:Y:S04]  /*6450*/  LDG.E.64 R22, desc[UR24][R26.64+-0x8] ;  /* 0xfffff8181a167981 */ /* 0x000ea8000c1e1b00 */
[----:B------:R-:W2:Y:S01]  /*6460*/  LDG.E.64 R32, desc[UR24][R26.64] ;  /* 0x000000181a207981 */ /* 0x000ea2000c1e1b00 */
[----:B------:R-:W-:-:S04]  /*6470*/  IADD3 R11, P2, PT, R0, R9, RZ ;  /* 0x00000009000b7210 */ /* 0x000fc80007f5e0ff */
[----:B------:R-:W-:Y:S02]  /*6480*/  IADD3.X R34, PT, PT, RZ, RZ, RZ, P2, !PT ;  /* 0x000000ffff227210 */ /* 0x000fe400017fe4ff */
[----:B0-----:R-:W-:-:S04]  /*6490*/  LEA R24, P2, R11, UR14, 0x3 ;  /* 0x0000000e0b187c11 */ /* 0x001fc8000f8418ff */
[----:B------:R-:W-:Y:S01]  /*64a0*/  LEA.HI.X R25, R11, UR15, R34, 0x3, P2 ;  /* 0x0000000f0b197c11 */ /* 0x000fe200090f1c22 */
[----:B--2---:R-:W-:-:S07]  /*64b0*/  DFMA R22, R22, -R64, R32 ;  /* 0x800000401616722b */ /* 0x004fce0000000020 */
[----:B------:R1:W-:Y:S04]  /*64c0*/  STG.E.64 desc[UR24][R26.64], R22 ;  /* 0x000000161a007986 */ /* 0x0003e8000c101b18 */
        /* <DEDUP_REMOVED lines=15> */
[----:B-1----:R-:W-:Y:S05]  /*65c0*/  @P2 BRA P3, `(.L_x_108) ;  /* 0x00000000000c2947 */ /* 0x002fea0001800000 */
[----:B------:R-:W-:Y:S01]  /*65d0*/  IMAD.MOV.U32 R46, RZ, RZ, R44 ;  /* 0x000000ffff2e7224 */ /* 0x000fe200078e002c */
[----:B------:R-:W-:-:S07]  /*65e0*/  MOV R58, 0x6600 ;  /* 0x00006600003a7802 */ /* 0x000fce0000000f00 */
[----:B------:R-:W-:Y:S05]  /*65f0*/  CALL.REL.NOINC `($__internal_0_$__cuda_sm20_div_rn_f64_full) ;  /* 0x0000002800dc7944 */ /* 0x000fea0003c00000 */
.L_x_108:
[----:B------:R-:W-:Y:S05]  /*6600*/  BSYNC.RECONVERGENT B3 ;  /* 0x0000000000037941 */ /* 0x000fea0003800200 */
.L_x_107:
[----:B------:R-:W2:Y:S04]  /*6610*/  LDG.E.64 R44, desc[UR24][R28.64] ;  /* 0x000000181c2c7981 */ /* 0x000ea8000c1e1b00 */
[----:B------:R-:W2:Y:S02]  /*6620*/  LDG.E.64 R32, desc[UR24][R30.64+0x8] ;  /* 0x000008181e207981 */ /* 0x000ea4000c1e1b00 */
[----:B--2---:R-:W-:-:S07]  /*6630*/  DFMA R44, R44, -R64, R32 ;  /* 0x800000402c2c722b */ /* 0x004fce0000000020 */
[----:B------:R0:W-:Y:S04]  /*6640*/  STG.E.64 desc[UR24][R30.64+0x8], R44 ;  /* 0x0000082c1e007986 */ /* 0x0001e8000c101b18 */
[----:B------:R-:W2:Y:S02]  /*6650*/  LDG.E.64 R32, desc[UR24][R26.64+0x8] ;  /* 0x000008181a207981 */ /* 0x000ea4000c1e1b00 */
[----:B--2---:R-:W-:-:S07]  /*6660*/  DFMA R22, R22, -R64, R32 ;  /* 0x800000401616722b */ /* 0x004fce0000000020 */
[----:B------:R0:W-:Y:S04]  /*6670*/  STG.E.64 desc[UR24][R26.64+0x8], R22 ;  /* 0x000008161a007986 */ /* 0x0001e8000c101b18 */
[----:B------:R-:W2:Y:S01]  /*6680*/  LDG.E.64 R42, desc[UR24][R24.64+0x10] ;  /* 0x00001018182a7981 */ /* 0x000ea2000c1e1b00 */
[----:B------:R-:W1:Y:S01]  /*6690*/  MUFU.RCP64H R33, R45 ;  /* 0x0000002d00217308 */ /* 0x000e620000001800 */
[----:B------:R-:W-:Y:S01]  /*66a0*/  MOV R32, 0x1 ;  /* 0x0000000100207802 */ /* 0x000fe20000000f00 */
[----:B------:R-:W-:Y:S05]  /*66b0*/  BSSY.RECONVERGENT B3, `(.L_x_109) ;  /* 0x0000010000037945 */ /* 0x000fea0003800200 */
        /* <DEDUP_REMOVED lines=11> */
[----:B0-----:R-:W-:Y:S05]  /*6770*/  @P2 BRA P3, `(.L_x_110) ;  /* 0x00000000000c2947 */ /* 0x001fea0001800000 */
[----:B------:R-:W-:Y:S01]  /*6780*/  IMAD.MOV.U32 R46, RZ, RZ, R44 ;  /* 0x000000ffff2e7224 */ /* 0x000fe200078e002c */
[----:B------:R-:W-:-:S07]  /*6790*/  MOV R58, 0x67b0 ;  /* 0x000067b0003a7802 */ /* 0x000fce0000000f00 */
[----:B------:R-:W-:Y:S05]  /*67a0*/  CALL.REL.NOINC `($__internal_0_$__cuda_sm20_div_rn_f64_full) ;  /* 0x0000002800707944 */ /* 0x000fea0003c00000 */
.L_x_110:
[----:B------:R-:W-:Y:S05]  /*67b0*/  BSYNC.RECONVERGENT B3 ;  /* 0x0000000000037941 */ /* 0x000fea0003800200 */
.L_x_109:
        /* <DEDUP_REMOVED lines=9> */
[----:B------:R-:W-:Y:S01]  /*6850*/  IMAD.MOV.U32 R32, RZ, RZ, 0x1 ;  /* 0x00000001ff207424 */ /* 0x000fe200078e00ff */
        /* <DEDUP_REMOVED lines=13> */
[----:B------:R-:W-:Y:S02]  /*6930*/  MOV R46, R44 ;  /* 0x0000002c002e7202 */ /* 0x000fe40000000f00 */
[----:B------:R-:W-:-:S07]  /*6940*/  MOV R58, 0x6960 ;  /* 0x00006960003a7802 */ /* 0x000fce0000000f00 */
[----:B------:R-:W-:Y:S05]  /*6950*/  CALL.REL.NOINC `($__internal_0_$__cuda_sm20_div_rn_f64_full) ;  /* 0x0000002800047944 */ /* 0x000fea0003c00000 */
.L_x_112:
[----:B------:R-:W-:Y:S05]  /*6960*/  BSYNC.RECONVERGENT B3 ;  /* 0x0000000000037941 */ /* 0x000fea0003800200 */
.L_x_111:
[----:B------:R-:W2:Y:S04]  /*6970*/  LDG.E.64 R28, desc[UR24][R28.64+0x10] ;  /* 0x000010181c1c7981 */ /* 0x000ea8000c1e1b00 */
[----:B------:R-:W2:Y:S02]  /*6980*/  LDG.E.64 R24, desc[UR24][R30.64+0x18] ;  /* 0x000018181e187981 */ /* 0x000ea4000c1e1b00 */
[----:B--2---:R-:W-:-:S07]  /*6990*/  DFMA R24, R28, -R64, R24 ;  /* 0x800000401c18722b */ /* 0x004fce0000000018 */
[----:B------:R0:W-:Y:S04]  /*69a0*/  STG.E.64 desc[UR24][R30.64+0x18], R24 ;  /* 0x000018181e007986 */ /* 0x0001e8000c101b18 */
[----:B------:R-:W2:Y:S01]  /*69b0*/  LDG.E.64 R32, desc[UR24][R26.64+0x18] ;  /* 0x000018181a207981 */ /* 0x000ea2000c1e1b00 */
[----:B------:R-:W-:Y:S01]  /*69c0*/  ULOP3.LUT UR13, UR28, 0xfffffffc, URZ, 0xc0, !UPT ;  /* 0xfffffffc1c0d7892 */ /* 0x000fe2000f8ec0ff */
[C---:B------:R-:W-:Y:S02]  /*69d0*/  VIADD R11, R9.reuse, 0x3 ;  /* 0x00000003090b7836 */ /* 0x040fe40000000000 */
[----:B------:R-:W-:-:S03]  /*69e0*/  VIADD R9, R9, 0x4 ;  /* 0x0000000409097836 */ /* 0x000fc60000000000 */
[----:B------:R-:W-:Y:S01]  /*69f0*/  ISETP.NE.AND P2, PT, R11, UR13, PT ;  /* 0x0000000d0b007c0c */ /* 0x000fe2000bf45270 */
[----:B--2---:R-:W-:-:S07]  /*6a00*/  DFMA R32, R22, -R64, R32 ;  /* 0x800000401620722b */ /* 0x004fce0000000020 */
[----:B------:R0:W-:Y:S05]  /*6a10*/  STG.E.64 desc[UR24][R26.64+0x18], R32 ;  /* 0x000018201a007986 */ /* 0x0001ea000c101b18 */
[----:B------:R-:W-:Y:S05]  /*6a20*/  @P2 BRA `(.L_x_113) ;  /* 0xfffffff800082947 */ /* 0x000fea000383ffff */
[----:B------:R-:W-:Y:S05]  /*6a30*/  BSYNC.RECONVERGENT B2 ;  /* 0x0000000000027941 */ /* 0x000fea0003800200 */
.L_x_104:
[----:B------:R-:W-:-:S09]  /*6a40*/  ULOP3.LUT UP0, UR13, UR28, 0x3, URZ, 0xc0, !UPT ;  /* 0x000000031c0d7892 */ /* 0x000fd2000f80c0ff */
[----:B------:R-:W-:Y:S05]  /*6a50*/  BRA.U !UP0, `(.L_x_103) ;  /* 0x0000000508bc7547 */ /* 0x000fea000b800000 */
[----:B0-----:R-:W-:Y:S01]  /*6a60*/  IMAD.WIDE R32, R9, 0x8, R20 ;  /* 0x0000000809207825 */ /* 0x001fe200078e0214 */
[----:B------:R-:W0:Y:S04]  /*6a70*/  LDC.64 R22, c[0x0][0x3d8] ;  /* 0x0000f600ff167b82 */ /* 0x000e280000000a00 */
[----:B------:R-:W2:Y:S01]  /*6a80*/  LDG.E.64 R44, desc[UR24][R32.64+-0x8] ;  /* 0xfffff818202c7981 */ /* 0x000ea2000c1e1b00 */
[----:B------:R-:W-:-:S05]  /*6a90*/  IADD3 R11, PT, PT, R0, R9, RZ ;  /* 0x00000009000b7210 */ /* 0x000fca0007ffe0ff */
[----:B0-----:R-:W-:-:S05]  /*6aa0*/  IMAD.WIDE.U32 R22, R11, 0x8, R22 ;  /* 0x000000080b167825 */ /* 0x001fca00078e0016 */
[----:B------:R-:W3:Y:S01]  /*6ab0*/  LDG.E.64 R42, desc[UR24][R22.64] ;  /* 0x00000018162a7981 */ /* 0x000ee2000c1e1b00 */
[----:B------:R-:W-:Y:S01]  /*6ac0*/  IMAD.MOV.U32 R24, RZ, RZ, 0x1 ;  /* 0x00000001ff187424 */ /* 0x000fe200078e00ff */
[----:B------:R-:W-:Y:S01]  /*6ad0*/  BSSY.RECONVERGENT B2, `(.L_x_114) ;  /* 0x0000013000027945 */ /* 0x000fe20003800200 */
[----:B------:R-:W-:-:S05]  /*6ae0*/  IMAD.U32 R19, RZ, RZ, UR13 ;  /* 0x0000000dff137e24 */ /* 0x000fca000f8e00ff */
[----:B------:R-:W-:Y:S01]  /*6af0*/  ISETP.NE.AND P6, PT, R19, 0x1, PT ;  /* 0x000000011300780c */ /* 0x000fe20003fc5270 */
[----:B--2---:R-:W0:Y:S02]  /*6b00*/  MUFU.RCP64H R25, R45 ;  /* 0x0000002d00197308 */ /* 0x004e240000001800 */
        /* <DEDUP_REMOVED lines=15> */
.L_x_115:
[----:B------:R-:W-:Y:S05]  /*6c00*/  BSYNC.RECONVERGENT B2 ;  /* 0x0000000000027941 */ /* 0x000fea0003800200 */
.L_x_114:
[----:B------:R-:W-:-:S04]  /*6c10*/  IMAD.WIDE R30, R9, 0x8, R6 ;  /* 0x00000008091e7825 */ /* 0x000fc800078e0206 */
[C---:B------:R-:W-:Y:S01]  /*6c20*/  IMAD.WIDE.U32 R28, R9.reuse, 0x8, R20 ;  /* 0x00000008091c7825 */ /* 0x040fe200078e0014 */
[----:B------:R-:W2:Y:S04]  /*6c30*/  LDG.E.64 R44, desc[UR24][R30.64+-0x8] ;  /* 0xfffff8181e2c7981 */ /* 0x000ea8000c1e1b00 */
[----:B------:R-:W2:Y:S01]  /*6c40*/  LDG.E.64 R22, desc[UR24][R28.64] ;  /* 0x000000181c167981 */ /* 0x000ea2000c1e1b00 */
[----:B------:R-:W-:-:S04]  /*6c50*/  IMAD.WIDE R26, R9, 0x8, R4 ;  /* 0x00000008091a7825 */ /* 0x000fc800078e0204 */
[----:B------:R-:W-:Y:S01]  /*6c60*/  IMAD.WIDE.U32 R24, R9, 0x8, R4 ;  /* 0x0000000809187825 */ /* 0x000fe200078e0004 */
[----:B--2---:R-:W-:-:S07]  /*6c70*/  DFMA R44, R44, -R64, R22 ;  /* 0x800000402c2c722b */ /* 0x004fce0000000016 */
[----:B------:R1:W-:Y:S04]  /*6c80*/  STG.E.64 desc[UR24][R28.64], R44 ;  /* 0x0000002c1c007986 */ /* 0x0003e8000c101b18 */
[----:B------:R-:W2:Y:S04]  /*6c90*/  LDG.E.64 R22, desc[UR24][R26.64+-0x8] ;  /* 0xfffff8181a167981 */ /* 0x000ea8000c1e1b00 */
[----:B------:R-:W2:Y:S02]  /*6ca0*/  LDG.E.64 R34, desc[UR24][R24.64] ;  /* 0x0000001818227981 */ /* 0x000ea4000c1e1b00 */
[----:B--2---:R-:W-:-:S07]  /*6cb0*/  DFMA R22, R22, -R64, R34 ;  /* 0x800000401616722b */ /* 0x004fce0000000022 */
[----:B------:R1:W-:Y:S01]  /*6cc0*/  STG.E.64 desc[UR24][R24.64], R22 ;  /* 0x0000001618007986 */ /* 0x0003e2000c101b18 */
[----:B------:R-:W-:Y:S05]  /*6cd0*/  @!P6 BRA `(.L_x_103) ;  /* 0x00000004001ce947 */ /* 0x000fea0003800000 */
[----:B------:R-:W0:Y:S01]  /*6ce0*/  LDC.64 R42, c[0x0][0x3d8] ;  /* 0x0000f600ff2a7b82 */ /* 0x000e220000000a00 */
[----:B------:R-:W-:-:S04]  /*6cf0*/  VIADD R11, R11, 0x1 ;  /* 0x000000010b0b7836 */ /* 0x000fc80000000000 */
[----:B0-----:R-:W-:-:S06]  /*6d00*/  IMAD.WIDE.U32 R42, R11, 0x8, R42 ;  /* 0x000000080b2a7825 */ /* 0x001fcc00078e002a */
[----:B------:R-:W2:Y:S01]  /*6d10*/  LDG.E.64 R42, desc[UR24][R42.64] ;  /* 0x000000182a2a7981 */ /* 0x000ea2000c1e1b00 */
[----:B------:R-:W0:Y:S01]  /*6d20*/  MUFU.RCP64H R35, R45 ;  /* 0x0000002d00237308 */ /* 0x000e220000001800 */
[----:B------:R-:W-:Y:S01]  /*6d30*/  IMAD.MOV.U32 R34, RZ, RZ, 0x1 ;  /* 0x00000001ff227424 */ /* 0x000fe200078e00ff */
[----:B------:R-:W-:Y:S01]  /*6d40*/  ULOP3.LUT UR13, UR28, 0x3, URZ, 0xc0, !UPT ;  /* 0x000000031c0d7892 */ /* 0x000fe2000f8ec0ff */
[----:B------:R-:W-:Y:S05]  /*6d50*/  BSSY.RECONVERGENT B2, `(.L_x_116) ;  /* 0x0000013000027945 */ /* 0x000fea0003800200 */
[----:B------:R-:W-:-:S04]  /*6d60*/  MOV R19, UR13 ;  /* 0x0000000d00137c02 */ /* 0x000fc80008000f00 */
[----:B------:R-:W-:Y:S01]  /*6d70*/  ISETP.NE.AND P6, PT, R19, 0x2, PT ;  /* 0x000000021300780c */ /* 0x000fe20003fc5270 */
        /* <DEDUP_REMOVED lines=10> */
[----:B------:R-:W-:Y:S01]  /*6e20*/  FSETP.GT.AND P2, PT, |R11|, 1.469367938527859385e-39, PT ;  /* 0x001000000b00780b */ /* 0x000fe20003f44200 */
[----:B------:R-:W-:-:S12]  /*6e30*/  VIADD R11, R9, 0x1 ;  /* 0x00000001090b7836 */ /* 0x000fd80000000000 */
[----:B------:R-:W-:Y:S05]  /*6e40*/  @P2 BRA P3, `(.L_x_117) ;  /* 0x00000000000c2947 */ /* 0x000fea0001800000 */
[----:B------:R-:W-:Y:S01]  /*6e50*/  IMAD.MOV.U32 R46, RZ, RZ, R44 ;  /* 0x000000ffff2e7224 */ /* 0x000fe200078e002c */
[----:B------:R-:W-:-:S07]  /*6e60*/  MOV R58, 0x6e80 ;  /* 0x00006e80003a7802 */ /* 0x000fce0000000f00 */
[----:B-1----:R-:W-:Y:S05]  /*6e70*/  CALL.REL.NOINC `($__internal_0_$__cuda_sm20_div_rn_f64_full) ;  /* 0x0000002000bc7944 */ /* 0x002fea0003c00000 */
.L_x_117:
[----:B------:R-:W-:Y:S05]  /*6e80*/  BSYNC.RECONVERGENT B2 ;  /* 0x0000000000027941 */ /* 0x000fea0003800200 */
.L_x_116:
[C---:B------:R-:W-:Y:S01]  /*6e90*/  IMAD.WIDE.U32 R42, R11.reuse, 0x8, R20 ;  /* 0x000000080b2a7825 */ /* 0x040fe200078e0014 */
[----:B------:R-:W2:Y:S04]  /*6ea0*/  LDG.E.64 R34, desc[UR24][R30.64] ;  /* 0x000000181e227981 */ /* 0x000ea8000c1e1b00 */
[----:B-1----:R-:W2:Y:S02]  /*6eb0*/  LDG.E.64 R44, desc[UR24][R42.64] ;  /* 0x000000182a2c7981 */ /* 0x002ea4000c1e1b00 */
[----:B--2---:R-:W-:Y:S01]  /*6ec0*/  DFMA R34, R34, -R64, R44 ;  /* 0x800000402222722b */ /* 0x004fe2000000002c */
[----:B------:R-:W-:-:S06]  /*6ed0*/  IMAD.WIDE.U32 R44, R11, 0x8, R4 ;  /* 0x000000080b2c7825 */ /* 0x000fcc00078e0004 */
[----:B------:R2:W-:Y:S04]  /*6ee0*/  STG.E.64 desc[UR24][R42.64], R34 ;  /* 0x000000222a007986 */ /* 0x0005e8000c101b18 */
[----:B------:R-:W3:Y:S02]  /*6ef0*/  LDG.E.64 R46, desc[UR24][R44.64] ;  /* 0x000000182c2e7981 */ /* 0x000ee4000c1e1b00 */
[----:B---3--:R-:W-:-:S07]  /*6f00*/  DFMA R46, R22, -R64, R46 ;  /* 0x80000040162e722b */ /* 0x008fce000000002e */
[----:B------:R2:W-:Y:S01]  /*6f10*/  STG.E.64 desc[UR24][R44.64], R46 ;  /* 0x0000002e2c007986 */ /* 0x0005e2000c101b18 */
[----:B------:R-:W-:Y:S05]  /*6f20*/  @!P6 BRA `(.L_x_103) ;  /* 0x000000000088e947 */ /* 0x000fea0003800000 */
[----:B--2---:R-:W2:Y:S01]  /*6f30*/  LDG.E.64 R44, desc[UR24][R32.64+0x8] ;  /* 0x00000818202c7981 */ /* 0x004ea2000c1e1b00 */
[----:B------:R-:W0:Y:S01]  /*6f40*/  LDCU.64 UR14, c[0x0][0x3d8] ;  /* 0x00007b00ff0e77ac */ /* 0x000e220008000a00 */
[----:B------:R-:W-:-:S04]  /*6f50*/  IADD3 R0, P2, PT, R0, R9, RZ ;  /* 0x0000000900007210 */ /* 0x000fc80007f5e0ff */
[----:B------:R-:W-:Y:S02]  /*6f60*/  IADD3.X R9, PT, PT, RZ, RZ, RZ, P2, !PT ;  /* 0x000000ffff097210 */ /* 0x000fe400017fe4ff */
[----:B0-----:R-:W-:-:S04]  /*6f70*/  LEA R42, P2, R0, UR14, 0x3 ;  /* 0x0000000e002a7c11 */ /* 0x001fc8000f8418ff */
[----:B------:R-:W-:-:S06]  /*6f80*/  LEA.HI.X R43, R0, UR15, R9, 0x3, P2 ;  /* 0x0000000f002b7c11 */ /* 0x000fcc00090f1c09 */
        /* <DEDUP_REMOVED lines=19> */
.L_x_119:
[----:B------:R-:W-:Y:S05]  /*70c0*/  BSYNC.RECONVERGENT B2 ;  /* 0x0000000000027941 */ /* 0x000fea0003800200 */
.L_x_118:
[----:B------:R-:W2:Y:S04]  /*70d0*/  LDG.E.64 R30, desc[UR24][R30.64+0x8] ;  /* 0x000008181e1e7981 */ /* 0x000ea8000c1e1b00 */
[----:B------:R-:W2:Y:S02]  /*70e0*/  LDG.E.64 R22, desc[UR24][R28.64+0x10] ;  /* 0x000010181c167981 */ /* 0x000ea4000c1e1b00 */
[----:B--2---:R-:W-:-:S07]  /*70f0*/  DFMA R22, R30, -R64, R22 ;  /* 0x800000401e16722b */ /* 0x004fce0000000016 */
[----:B------:R3:W-:Y:S04]  /*7100*/  STG.E.64 desc[UR24][R28.64+0x10], R22 ;  /* 0x000010161c007986 */ /* 0x0007e8000c101b18 */
[----:B------:R-:W2:Y:S04]  /*7110*/  LDG.E.64 R26, desc[UR24][R26.64+0x8] ;  /* 0x000008181a1a7981 */ /* 0x000ea8000c1e1b00 */
[----:B------:R-:W2:Y:S02]  /*7120*/  LDG.E.64 R32, desc[UR24][R24.64+0x10] ;  /* 0x0000101818207981 */ /* 0x000ea4000c1e1b00 */
[----:B--2---:R-:W-:-:S07]  /*7130*/  DFMA R32, R26, -R64, R32 ;  /* 0x800000401a20722b */ /* 0x004fce0000000020 */
[----:B------:R3:W-:Y:S04]  /*7140*/  STG.E.64 desc[UR24][R24.64+0x10], R32 ;  /* 0x0000102018007986 */ /* 0x0007e8000c101b18 */
.L_x_103:
[----:B01-3--:R-:W-:-:S05]  /*7150*/  MOV R25, UR28 ;  /* 0x0000001c00197c02 */ /* 0x00bfca0008000f00 */
[----:B------:R-:W-:-:S05]  /*7160*/  IMAD.WIDE.U32 R24, R25, 0x8, R20 ;  /* 0x0000000819187825 */ /* 0x000fca00078e0014 */
[----:B--2---:R-:W2:Y:S01]  /*7170*/  LDG.E.64 R44, desc[UR24][R24.64] ;  /* 0x00000018182c7981 */ /* 0x004ea2000c1e1b00 */
[----:B------:R-:W-:-:S04]  /*7180*/  IMAD.U32 R23, RZ, RZ, UR28 ;  /* 0x0000001cff177e24 */ /* 0x000fc8000f8e00ff */
[----:B------:R-:W-:-:S05]  /*7190*/  IMAD.WIDE.U32 R22, R23, 0x8, R4 ;  /* 0x0000000817167825 */ /* 0x000fca00078e0004 */
[----:B------:R-:W3:Y:S01]  /*71a0*/  LDG.E.64 R42, desc[UR24][R22.64] ;  /* 0x00000018162a7981 */ /* 0x000ee2000c1e1b00 */
[----:B------:R-:W-:Y:S01]  /*71b0*/  IMAD.MOV.U32 R26, RZ, RZ, 0x1 ;  /* 0x00000001ff1a7424 */ /* 0x000fe200078e00ff */
[----:B------:R-:W-:Y:S01]  /*71c0*/  BSSY.RECONVERGENT B2, `(.L_x_120) ;  /* 0x0000011000027945 */ /* 0x000fe20003800200 */
[----:B--2---:R-:W0:Y:S01]  /*71d0*/  MUFU.RCP64H R27, R45 ;  /* 0x0000002d001b7308 */ /* 0x004e220000001800 */
[----:B---3--:R-:W-:-:S03]  /*71e0*/  FSETP.GEU.AND P3, PT, |R43|, 6.5827683646048100446e-37, PT ;  /* 0x036000002b00780b */ /* 0x008fc60003f6e200 */
[----:B0-----:R-:W-:-:S08]  /*71f0*/  DFMA R28, -R44, R26, 1 ;  /* 0x3ff000002c1c742b */ /* 0x001fd0000000011a */
[----:B------:R-:W-:-:S08]  /*7200*/  DFMA R28, R28, R28, R28 ;  /* 0x0000001c1c1c722b */ /* 0x000fd0000000001c */
        /* <DEDUP_REMOVED lines=12> */
.L_x_121:
[----:B------:R-:W-:Y:S05]  /*72d0*/  BSYNC.RECONVERGENT B2 ;  /* 0x0000000000027941 */ /* 0x000fea0003800200 */
.L_x_120:
[----:B------:R0:W-:Y:S01]  /*72e0*/  STG.E.64 desc[UR24][R22.64], R64 ;  /* 0x0000004016007986 */ /* 0x0001e2000c101b18 */
[----:B------:R-:W-:Y:S05]  /*72f0*/  @!P1 BRA `(.L_x_122) ;  /* 0x0000000000849947 */ /* 0x000fea0003800000 */
[----:B------:R-:W-:Y:S01]  /*7300*/  BSSY.RECONVERGENT B2, `(.L_x_122) ;  /* 0x0000020000027945 */ /* 0x000fe20003800200 */
[----:B------:R-:W-:-:S07]  /*7310*/  IMAD.U32 R9, RZ, RZ, UR12 ;  /* 0x0000000cff097e24 */ /* 0x000fce000f8e00ff */
.L_x_125:
[----:B------:R-:W-:-:S06]  /*7320*/  IMAD.WIDE.U32 R44, R9, 0x8, R20 ;  /* 0x00000008092c7825 */ /* 0x000fcc00078e0014 */
[----:B------:R-:W2:Y:S01]  /*7330*/  LDG.E.64 R44, desc[UR24][R44.64] ;  /* 0x000000182c2c7981 */ /* 0x000ea2000c1e1b00 */
[----:B------:R-:W-:-:S04]  /*7340*/  IMAD.WIDE.U32 R26, R9, 0x8, R6 ;  /* 0x00000008091a7825 */ /* 0x000fc800078e0006 */
[C---:B01----:R-:W-:Y:S02]  /*7350*/  IMAD.WIDE.U32 R22, R9.reuse, 0x8, R4 ;  /* 0x0000000809167825 */ /* 0x043fe400078e0004 */
[----:B------:R-:W3:Y:S04]  /*7360*/  LDG.E.64 R26, desc[UR24][R26.64] ;  /* 0x000000181a1a7981 */ /* 0x000ee8000c1e1b00 */
[----:B------:R-:W3:Y:S01]  /*7370*/  LDG.E.64 R24, desc[UR24][R22.64] ;  /* 0x0000001816187981 */ /* 0x000ee2000c1e1b00 */
[----:B------:R-:W-:Y:S01]  /*7380*/  IMAD.MOV.U32 R28, RZ, RZ, 0x1 ;  /* 0x00000001ff1c7424 */ /* 0x000fe200078e00ff */
[----:B------:R-:W-:Y:S01]  /*7390*/  BSSY.RECONVERGENT B3, `(.L_x_123) ;  /* 0x0000014000037945 */ /* 0x000fe20003800200 */
[C---:B------:R-:W-:Y:S02]  /*73a0*/  ISETP.GT.AND P1, PT, R9.reuse, RZ, PT ;  /* 0x000000ff0900720c */ /* 0x040fe40003f24270 */
[----:B------:R-:W-:Y:S01]  /*73b0*/  IADD3 R9, PT, PT, R9, -0x1, RZ ;  /* 0xffffffff09097810 */ /* 0x000fe20007ffe0ff */
[----:B--2---:R-:W0:Y:S01]  /*73c0*/  MUFU.RCP64H R29, R45 ;  /* 0x0000002d001d7308 */ /* 0x004e220000001800 */
[----:B---3--:R-:W-:-:S02]  /*73d0*/  DFMA R42, -R26, R64, R24 ;  /* 0x000000401a2a722b */ /* 0x008fc40000000118 */
[----:B0-----:R-:W-:-:S08]  /*73e0*/  DFMA R30, -R44, R28, 1 ;  /* 0x3ff000002c1e742b */ /* 0x001fd0000000011c */
[----:B------:R-:W-:Y:S01]  /*73f0*/  FSETP.GEU.AND P3, PT, |R43|, 6.5827683646048100446e-37, PT ;  /* 0x036000002b00780b */ /* 0x000fe20003f6e200 */
        /* <DEDUP_REMOVED lines=13> */
.L_x_124:
[----:B------:R-:W-:Y:S05]  /*74d0*/  BSYNC.RECONVERGENT B3 ;  /* 0x0000000000037941 */ /* 0x000fea0003800200 */
.L_x_123:
[----:B------:R1:W-:Y:S01]  /*74e0*/  STG.E.64 desc[UR24][R22.64], R64 ;  /* 0x0000004016007986 */ /* 0x0003e2000c101b18 */
[----:B------:R-:W-:Y:S05]  /*74f0*/  @P1 BRA `(.L_x_125) ;  /* 0xfffffffc00881947 */ /* 0x000fea000383ffff */
[----:B------:R-:W-:Y:S05]  /*7500*/  BSYNC.RECONVERGENT B2 ;  /* 0x0000000000027941 */ /* 0x000fea0003800200 */
.L_x_122:
[----:B------:R-:W-:Y:S05]  /*7510*/  @!P0 BRA `(.L_x_126) ;  /* 0xffffffec00088947 */ /* 0x000fea000383ffff */
.L_x_102:
[----:B------:R-:W-:Y:S05]  /*7520*/  BSYNC.RECONVERGENT B1 ;  /* 0x0000000000017941 */ /* 0x000fea0003800200 */
.L_x_101:
[----:B------:R-:W0:Y:S02]  /*7530*/  LDCU UR13, c[0x0][0x39c] ;  /* 0x00007380ff0d77ac */ /* 0x000e240008000800 */
[----:B0-----:R-:W-:Y:S01]  /*7540*/  IMAD.U32 R11, RZ, RZ, UR13 ;  /* 0x0000000dff0b7e24 */ /* 0x001fe2000f8e00ff */
[----:B------:R-:W-:-:S04]  /*7550*/  UMOV UR13, 0xffffffff ;  /* 0xffffffff000d7882 */ /* 0x000fc80000000000 */
[----:B------:R-:W-:Y:S01]  /*7560*/  ISETP.GE.U32.AND P0, PT, R18, R11, PT ;  /* 0x0000000b1200720c */ /* 0x000fe20003f06070 */
[----:B------:R-:W-:-:S12]  /*7570*/  BRA.DIV UR13, `(.L_x_127) ;  /* 0x000000160de87947 */ /* 0x000fd8000b800000 */
[----:B------:R-:W-:Y:S06]  /*7580*/  BAR.SYNC.DEFER_BLOCKING 0x0 ;  /* 0x0000000000007b1d */ /* 0x000fec0000010000 */
.L_x_170:
[----:B------:R-:W-:Y:S04]  /*7590*/  BSSY.RECONVERGENT B0, `(.L_x_128) ;  /* 0x0000046000007945 */ /* 0x000fe80003800200 */
[----:B------:R-:W-:Y:S05]  /*75a0*/  @P0 BRA `(.L_x_129) ;  /* 0x0000000400100947 */ /* 0x000fea0003800000 */
[----:B------:R-:W-:-:S07]  /*75b0*/  MOV R0, R18 ;  /* 0x0000001200007202 */ /* 0x000fce0000000f00 */
.L_x_134:
[----:B------:R-:W-:Y:S01]  /*75c0*/  UISETP.GE.U32.AND UP0, UPT, UR28, 0x3, UPT ;  /* 0x000000031c00788c */ /* 0x000fe2000bf06070 */
[----:B--2-4-:R-:W-:Y:S02]  /*75d0*/  IMAD R31, R0, UR26, RZ ;  /* 0x0000001a001f7c24 */ /* 0x014fe4000f8e02ff */
[----:B------:R-:W-:-:S06]  /*75e0*/  IMAD.MOV.U32 R8, RZ, RZ, RZ ;  /* 0x000000ffff087224 */ /* 0x000fcc00078e00ff */
[----:B0-----:R-:W-:Y:S05]  /*75f0*/  BRA.U !UP0, `(.L_x_130) ;  /* 0x0000000108787547 */ /* 0x001fea000b800000 */
[----:B------:R-:W-:Y:S02]  /*7600*/  IMAD.U32 R30, RZ, RZ, UR26 ;  /* 0x0000001aff1e7e24 */ /* 0x000fe4000f8e00ff */
[----:B------:R-:W-:Y:S01]  /*7610*/  HFMA2 R11, -RZ, RZ, 0, 0 ;  /* 0x00000000ff0b7431 */ /* 0x000fe200000001ff */
[----:B------:R-:W-:Y:S02]  /*7620*/  BSSY.RECONVERGENT B1, `(.L_x_131) ;  /* 0x000001a000017945 */ /* 0x000fe40003800200 */
[----:B------:R-:W-:-:S07]  /*7630*/  LOP3.LUT R30, R30, 0xfffffffc, RZ, 0xc0, !PT ;  /* 0xfffffffc1e1e7812 */ /* 0x000fce00078ec0ff */
.L_x_132:
[----:B------:R-:W0:Y:S01]  /*7640*/  LDC.64 R4, c[0x0][0x3f0] ;  /* 0x0000fc00ff047b82 */ /* 0x000e220000000a00 */
[----:B--2--5:R-:W-:-:S07]  /*7650*/  IMAD.IADD R7, R31, 0x1, R11 ;  /* 0x000000011f077824 */ /* 0x024fce00078e020b */
[----:B------:R-:W2:Y:S01]  /*7660*/  LDC R32, c[0x0][0x39c] ;  /* 0x0000e700ff207b82 */ /* 0x000ea20000000800 */
[----:B0-----:R-:W-:-:S05]  /*7670*/  IMAD.WIDE.U32 R4, R7, 0x8, R4 ;  /* 0x0000000807047825 */ /* 0x001fca00078e0004 */
[----:B------:R-:W4:Y:S01]  /*7680*/  LDG.E.64 R6, desc[UR24][R4.64] ;  /* 0x0000001804067981 */ /* 0x000f22000c1e1b00 */
[----:B--2---:R-:W-:-:S04]  /*7690*/  IMAD R9, R11, R32, R32 ;  /* 0x000000200b097224 */ /* 0x004fc800078e0220 */
[----:B------:R-:W-:-:S04]  /*76a0*/  IMAD.IADD R19, R9, 0x1, R0 ;  /* 0x0000000109137824 */ /* 0x000fc800078e0200 */
[----:B------:R-:W-:-:S05]  /*76b0*/  IMAD.WIDE.U32 R8, R19, 0x8, R40 ;  /* 0x0000000813087825 */ /* 0x000fca00078e0028 */
[----:B----4-:R0:W-:Y:S04]  /*76c0*/  STG.E.64 desc[UR24][R8.64], R6 ;  /* 0x0000000608007986 */ /* 0x0101e8000c101b18 */
[----:B---3--:R-:W2:Y:S01]  /*76d0*/  LDG.E.64 R20, desc[UR24][R4.64+0x8] ;  /* 0x0000081804147981 */ /* 0x008ea2000c1e1b00 */
[----:B------:R-:W-:-:S05]  /*76e0*/  IADD3 R19, PT, PT, R19, R32, RZ ;  /* 0x0000002013137210 */ /* 0x000fca0007ffe0ff */
[----:B-1----:R-:W-:-:S05]  /*76f0*/  IMAD.WIDE.U32 R22, R19, 0x8, R40 ;  /* 0x0000000813167825 */ /* 0x002fca00078e0028 */
[----:B--2---:R2:W-:Y:S04]  /*7700*/  STG.E.64 desc[UR24][R22.64], R20 ;  /* 0x0000001416007986 */ /* 0x0045e8000c101b18 */
[----:B------:R-:W3:Y:S01]  /*7710*/  LDG.E.64 R24, desc[UR24][R4.64+0x10] ;  /* 0x0000101804187981 */ /* 0x000ee2000c1e1b00 */
[----:B------:R-:W-:-:S04]  /*7720*/  IMAD.IADD R19, R19, 0x1, R32 ;  /* 0x0000000113137824 */ /* 0x000fc800078e0220 */
[----:B------:R-:W-:-:S05]  /*7730*/  IMAD.WIDE.U32 R26, R19, 0x8, R40 ;  /* 0x00000008131a7825 */ /* 0x000fca00078e0028 */
[----:B---3--:R2:W-:Y:S04]  /*7740*/  STG.E.64 desc[UR24][R26.64], R24 ;  /* 0x000000181a007986 */ /* 0x0085e8000c101b18 */
[----:B------:R-:W3:Y:S01]  /*7750*/  LDG.E.64 R28, desc[UR24][R4.64+0x18] ;  /* 0x00001818041c7981 */ /* 0x000ee2000c1e1b00 */
[----:B------:R-:W-:Y:S01]  /*7760*/  IMAD.IADD R19, R19, 0x1, R32 ;  /* 0x0000000113137824 */ /* 0x000fe200078e0220 */
[----:B------:R-:W-:-:S03]  /*7770*/  IADD3 R11, PT, PT, R11, 0x4, RZ ;  /* 0x000000040b0b7810 */ /* 0x000fc60007ffe0ff */
[----:B0-----:R-:W-:Y:S01]  /*7780*/  IMAD.WIDE.U32 R6, R19, 0x8, R40 ;  /* 0x0000000813067825 */ /* 0x001fe200078e0028 */
[----:B------:R-:W-:-:S04]  /*7790*/  ISETP.NE.AND P0, PT, R11, R30, PT ;  /* 0x0000001e0b00720c */ /* 0x000fc80003f05270 */
[----:B---3--:R2:W-:Y:S09]  /*77a0*/  STG.E.64 desc[UR24][R6.64], R28 ;  /* 0x0000001c06007986 */ /* 0x0085f2000c101b18 */
[----:B------:R-:W-:Y:S05]  /*77b0*/  @P0 BRA `(.L_x_132) ;  /* 0xfffffffc00a00947 */ /* 0x000fea000383ffff */
[----:B------:R-:W-:Y:S05]  /*77c0*/  BSYNC.RECONVERGENT B1 ;  /* 0x0000000000017941 */ /* 0x000fea0003800200 */
.L_x_131:
[----:B------:R-:W-:-:S07]  /*77d0*/  IMAD.MOV.U32 R8, RZ, RZ, R30 ;  /* 0x000000ffff087224 */ /* 0x000fce00078e001e */
.L_x_130:
[----:B------:R-:W-:-:S09]  /*77e0*/  ULOP3.LUT UP0, UR13, UR26, 0x3, URZ, 0xc0, !UPT ;  /* 0x000000031a0d7892 */ /* 0x000fd2000f80c0ff */
[----:B------:R-:W-:Y:S05]  /*77f0*/  BRA.U !UP0, `(.L_x_133) ;  /* 0x0000000108687547 */ /* 0x000fea000b800000 */
[----:B------:R-:W0:Y:S01]  /*7800*/  LDC.64 R4, c[0x0][0x3f0] ;  /* 0x0000fc00ff047b82 */ /* 0x000e220000000a00 */
[----:B--2--5:R-:W-:-:S07]  /*7810*/  IMAD.IADD R7, R31, 0x1, R8 ;  /* 0x000000011f077824 */ /* 0x024fce00078e0208 */
[----:B---3--:R-:W2:Y:S01]  /*7820*/  LDC R20, c[0x0][0x39c] ;  /* 0x0000e700ff147b82 */ /* 0x008ea20000000800 */
[----:B0-----:R-:W-:-:S06]  /*7830*/  IMAD.WIDE.U32 R4, R7, 0x8, R4 ;  /* 0x0000000807047825 */ /* 0x001fcc00078e0004 */
[----:B------:R-:W3:Y:S01]  /*7840*/  LDG.E.64 R4, desc[UR24][R4.64] ;  /* 0x0000001804047981 */ /* 0x000ee2000c1e1b00 */
[----:B------:R-:W-:Y:S01]  /*7850*/  UISETP.NE.AND UP0, UPT, UR13, 0x1, UPT ;  /* 0x000000010d00788c */ /* 0x000fe2000bf05270 */
[----:B--2---:R-:W-:-:S05]  /*7860*/  IMAD R7, R8, R20, R20 ;  /* 0x0000001408077224 */ /* 0x004fca00078e0214 */
[----:B------:R-:W-:-:S05]  /*7870*/  IADD3 R11, PT, PT, R7, R0, RZ ;  /* 0x00000000070b7210 */ /* 0x000fca0007ffe0ff */
[----:B------:R-:W-:-:S05]  /*7880*/  IMAD.WIDE.U32 R6, R11, 0x8, R40 ;  /* 0x000000080b067825 */ /* 0x000fca00078e0028 */
[----:B---3--:R0:W-:Y:S01]  /*7890*/  STG.E.64 desc[UR24][R6.64], R4 ;  /* 0x0000000406007986 */ /* 0x0081e2000c101b18 */
[----:B------:R-:W-:Y:S05]  /*78a0*/  BRA.U !UP0, `(.L_x_133) ;  /* 0x00000001083c7547 */ /* 0x000fea000b800000 */
[----:B------:R-:W2:Y:S01]  /*78b0*/  LDCU.64 UR14, c[0x0][0x3f0] ;  /* 0x00007e00ff0e77ac */ /* 0x000ea20008000a00 */
[----:B0-----:R-:W-:-:S05]  /*78c0*/  IADD3 R4, P0, PT, R31, R8, RZ ;  /* 0x000000081f047210 */ /* 0x001fca0007f1e0ff */
[----:B------:R-:W-:Y:S01]  /*78d0*/  IMAD.X R5, RZ, RZ, RZ, P0 ;  /* 0x000000ffff057224 */ /* 0x000fe200000e06ff */
[----:B--2---:R-:W-:-:S04]  /*78e0*/  LEA R8, P0, R4, UR14, 0x3 ;  /* 0x0000000e04087c11 */ /* 0x004fc8000f8018ff */
[----:B------:R-:W-:-:S05]  /*78f0*/  LEA.HI.X R9, R4, UR15, R5, 0x3, P0 ;  /* 0x0000000f04097c11 */ /* 0x000fca00080f1c05 */
[----:B------:R-:W2:Y:S01]  /*7900*/  LDG.E.64 R4, desc[UR24][R8.64+0x8] ;  /* 0x0000081808047981 */ /* 0x000ea2000c1e1b00 */
[----:B------:R-:W-:Y:S01]  /*7910*/  IMAD.IADD R11, R11, 0x1, R20 ;  /* 0x000000010b0b7824 */ /* 0x000fe200078e0214 */
[----:B------:R-:W-:-:S03]  /*7920*/  UISETP.NE.AND UP0, UPT, UR13, 0x2, UPT ;  /* 0x000000020d00788c */ /* 0x000fc6000bf05270 */
[----:B------:R-:W-:-:S05]  /*7930*/  IMAD.WIDE.U32 R6, R11, 0x8, R40 ;  /* 0x000000080b067825 */ /* 0x000fca00078e0028 */
[----:B--2---:R4:W-:Y:S01]  /*7940*/  STG.E.64 desc[UR24][R6.64], R4 ;  /* 0x0000000406007986 */ /* 0x0049e2000c101b18 */
[----:B------:R-:W-:Y:S05]  /*7950*/  BRA.U !UP0, `(.L_x_133) ;  /* 0x0000000108107547 */ /* 0x000fea000b800000 */
[----:B----4-:R-:W2:Y:S01]  /*7960*/  LDG.E.64 R4, desc[UR24][R8.64+0x10] ;  /* 0x0000101808047981 */ /* 0x010ea2000c1e1b00 */
[----:B------:R-:W-:-:S05]  /*7970*/  IADD3 R7, PT, PT, R11, R20, RZ ;  /* 0x000000140b077210 */ /* 0x000fca0007ffe0ff */
[----:B------:R-:W-:-:S05]  /*7980*/  IMAD.WIDE.U32 R6, R7, 0x8, R40 ;  /* 0x0000000807067825 */ /* 0x000fca00078e0028 */
[----:B--2---:R0:W-:Y:S02]  /*7990*/  STG.E.64 desc[UR24][R6.64], R4 ;  /* 0x0000000406007986 */ /* 0x0041e4000c101b18 */
.L_x_133:
[----:B------:R-:W1:Y:S01]  /*79a0*/  LDCU UR13, c[0x0][0x39c] ;  /* 0x00007380ff0d77ac */ /* 0x000e620008000800 */
[----:B------:R-:W-:Y:S02]  /*79b0*/  IMAD.IADD R0, R17, 0x1, R0 ;  /* 0x0000000111007824 */ /* 0x000fe400078e0200 */
[----:B-1----:R-:W-:-:S05]  /*79c0*/  IMAD.U32 R11, RZ, RZ, UR13 ;  /* 0x0000000dff0b7e24 */ /* 0x002fca000f8e00ff */
[----:B------:R-:W-:-:S13]  /*79d0*/  ISETP.GE.AND P0, PT, R0, R11, PT ;  /* 0x0000000b0000720c */ /* 0x000fda0003f06270 */
[----:B------:R-:W-:Y:S05]  /*79e0*/  @!P0 BRA `(.L_x_134) ;  /* 0xfffffff800f48947 */ /* 0x000fea000383ffff */
.L_x_129:
[----:B------:R-:W-:Y:S05]  /*79f0*/  BSYNC.RECONVERGENT B0 ;  /* 0x0000000000007941 */ /* 0x000fea0003800200 */
.L_x_128:
[----:B------:R-:W-:Y:S01]  /*7a00*/  UMOV UR13, 0xffffffff ;  /* 0xffffffff000d7882 */ /* 0x000fe20000000000 */
[----:B------:R-:W-:Y:S02]  /*7a10*/  ISETP.GE.U32.AND P0, PT, R18, R11, PT ;  /* 0x0000000b1200720c */ /* 0x000fe40003f06070 */
[----:B------:R-:W-:Y:S01]  /*7a20*/  IADD3 R0, PT, PT, R10, R17, RZ ;  /* 0x000000110a007210 */ /* 0x000fe20007ffe0ff */
[----:B------:R-:W-:Y:S10]  /*7a30*/  BRA.DIV UR13, `(.L_x_135) ;  /* 0x000000120de47947 */ /* 0x000ff4000b800000 */
[----:B------:R-:W-:Y:S06]  /*7a40*/  BAR.SYNC.DEFER_BLOCKING 0x0 ;  /* 0x0000000000007b1d */ /* 0x000fec0000010000 */
.L_x_173:
[C---:B0---4-:R-:W-:Y:S01]  /*7a50*/  IMAD.WIDE.U32 R4, R18.reuse, 0x8, R38 ;  /* 0x0000000812047825 */ /* 0x051fe200078e0026 */
[----:B------:R-:W-:Y:S03]  /*7a60*/  BSSY.RECONVERGENT B0, `(.L_x_136) ;  /* 0x0000059000007945 */ /* 0x000fe60003800200 */
[----:B--2--5:R-:W-:-:S04]  /*7a70*/  IMAD.WIDE.U32 R6, R18, 0x8, R40 ;  /* 0x0000000812067825 */ /* 0x024fc800078e0028 */
[----:B------:R-:W-:-:S04]  /*7a80*/  IMAD.WIDE R8, R17, 0x8, R4 ;  /* 0x0000000811087825 */ /* 0x000fc800078e0204 */
[----:B---3--:R-:W-:-:S04]  /*7a90*/  IMAD.WIDE R20, R17, 0x8, R6 ;  /* 0x0000000811147825 */ /* 0x008fc800078e0206 */
[----:B-1----:R-:W-:-:S04]  /*7aa0*/  IMAD.WIDE R22, R17, 0x8, R8 ;  /* 0x0000000811167825 */ /* 0x002fc800078e0208 */
[----:B------:R-:W-:Y:S01]  /*7ab0*/  IMAD.WIDE R24, R17, 0x8, R20 ;  /* 0x0000000811187825 */ /* 0x000fe200078e0214 */
[----:B------:R-:W-:Y:S06]  /*7ac0*/  @P0 BRA `(.L_x_137) ;  /* 0x0000000400480947 */ /* 0x000fec0003800000 */
[----:B------:R-:W-:Y:S01]  /*7ad0*/  LOP3.LUT R32, R15, 0x3, RZ, 0xc0, !PT ;  /* 0x000000030f207812 */ /* 0x000fe200078ec0ff */
[----:B------:R-:W-:Y:S01]  /*7ae0*/  BSSY.RECONVERGENT B1, `(.L_x_138) ;  /* 0x0000020000017945 */ /* 0x000fe20003800200 */
[----:B------:R-:W-:Y:S02]  /*7af0*/  IMAD.MOV.U32 R46, RZ, RZ, R18 ;  /* 0x000000ffff2e7224 */ /* 0x000fe400078e0012 */
[----:B------:R-:W-:-:S13]  /*7b00*/  ISETP.NE.AND P0, PT, R32, 0x3, PT ;  /* 0x000000032000780c */ /* 0x000fda0003f05270 */
[----:B------:R-:W-:Y:S05]  /*7b10*/  @!P0 BRA `(.L_x_139) ;  /* 0x0000000000708947 */ /* 0x000fea0003800000 */
[----:B------:R-:W2:Y:S01]  /*7b20*/  LDG.E.64 R26, desc[UR24][R4.64] ;  /* 0x00000018041a7981 */ /* 0x000ea2000c1e1b00 */
[----:B------:R-:W-:-:S04]  /*7b30*/  IMAD R19, R11, UR10, R18 ;  /* 0x0000000a0b137c24 */ /* 0x000fc8000f8e0212 */
[C---:B------:R-:W-:Y:S01]  /*7b40*/  IMAD.WIDE.U32 R28, R19.reuse, 0x8, R38 ;  /* 0x00000008131c7825 */ /* 0x040fe200078e0026 */
[----:B--2---:R0:W-:Y:S05]  /*7b50*/  STG.E.64 desc[UR24][R6.64], R26 ;  /* 0x0000001a06007986 */ /* 0x0041ea000c101b18 */
[----:B------:R-:W2:Y:S01]  /*7b60*/  LDG.E.64 R28, desc[UR24][R28.64] ;  /* 0x000000181c1c7981 */ /* 0x000ea2000c1e1b00 */
[----:B------:R-:W-:Y:S01]  /*7b70*/  IMAD.WIDE.U32 R30, R19, 0x8, R40 ;  /* 0x00000008131e7825 */ /* 0x000fe200078e0028 */
[----:B------:R-:W-:Y:S02]  /*7b80*/  ISETP.NE.AND P0, PT, R32, RZ, PT ;  /* 0x000000ff2000720c */ /* 0x000fe40003f05270 */
[----:B------:R-:W-:-:S02]  /*7b90*/  MOV R46, R12 ;  /* 0x0000000c002e7202 */ /* 0x000fc40000000f00 */
[----:B--2---:R0:W-:Y:S09]  /*7ba0*/  STG.E.64 desc[UR24][R30.64], R28 ;  /* 0x0000001c1e007986 */ /* 0x0041f2000c101b18 */
[----:B------:R-:W-:Y:S05]  /*7bb0*/  @!P0 BRA `(.L_x_139) ;  /* 0x0000000000488947 */ /* 0x000fea0003800000 */
[----:B0-----:R-:W2:Y:S01]  /*7bc0*/  LDG.E.64 R26, desc[UR24][R8.64] ;  /* 0x00000018081a7981 */ /* 0x001ea2000c1e1b00 */
[----:B------:R-:W-:-:S04]  /*7bd0*/  IMAD.IADD R19, R19, 0x1, R17 ;  /* 0x0000000113137824 */ /* 0x000fc800078e0211 */
[C---:B------:R-:W-:Y:S01]  /*7be0*/  IMAD.WIDE.U32 R28, R19.reuse, 0x8, R38 ;  /* 0x00000008131c7825 */ /* 0x040fe200078e0026 */
[----:B--2---:R1:W-:Y:S05]  /*7bf0*/  STG.E.64 desc[UR24][R20.64], R26 ;  /* 0x0000001a14007986 */ /* 0x0043ea000c101b18 */
[----:B------:R-:W2:Y:S01]  /*7c00*/  LDG.E.64 R28, desc[UR24][R28.64] ;  /* 0x000000181c1c7981 */ /* 0x000ea2000c1e1b00 */
[----:B------:R-:W-:Y:S01]  /*7c10*/  IMAD.WIDE.U32 R30, R19, 0x8, R40 ;  /* 0x00000008131e7825 */ /* 0x000fe200078e0028 */
[----:B------:R-:W-:Y:S02]  /*7c20*/  ISETP.NE.AND P0, PT, R32, 0x1, PT ;  /* 0x000000012000780c */ /* 0x000fe40003f05270 */
[----:B------:R-:W-:-:S02]  /*7c30*/  MOV R46, R10 ;  /* 0x0000000a002e7202 */ /* 0x000fc40000000f00 */
[----:B--2---:R1:W-:Y:S09]  /*7c40*/  STG.E.64 desc[UR24][R30.64], R28 ;  /* 0x0000001c1e007986 */ /* 0x0043f2000c101b18 */
[----:B------:R-:W-:Y:S05]  /*7c50*/  @!P0 BRA `(.L_x_139) ;  /* 0x0000000000208947 */ /* 0x000fea0003800000 */
[----:B-1----:R-:W2:Y:S01]  /*7c60*/  LDG.E.64 R26, desc[UR24][R22.64] ;  /* 0x00000018161a7981 */ /* 0x002ea2000c1e1b00 */
[----:B------:R-:W-:-:S04]  /*7c70*/  IMAD.IADD R19, R19, 0x1, R17 ;  /* 0x0000000113137824 */ /* 0x000fc800078e0211 */
[C---:B------:R-:W-:Y:S01]  /*7c80*/  IMAD.WIDE.U32 R28, R19.reuse, 0x8, R38 ;  /* 0x00000008131c7825 */ /* 0x040fe200078e0026 */
[----:B--2---:R2:W-:Y:S05]  /*7c90*/  STG.E.64 desc[UR24][R24.64], R26 ;  /* 0x0000001a18007986 */ /* 0x0045ea000c101b18 */
[----:B------:R-:W3:Y:S01]  /*7ca0*/  LDG.E.64 R28, desc[UR24][R28.64] ;  /* 0x000000181c1c7981 */ /* 0x000ee2000c1e1b00 */
[----:B------:R-:W-:Y:S01]  /*7cb0*/  IMAD.WIDE.U32 R30, R19, 0x8, R40 ;  /* 0x00000008131e7825 */ /* 0x000fe200078e0028 */
[----:B------:R-:W-:-:S04]  /*7cc0*/  MOV R46, R0 ;  /* 0x00000000002e7202 */ /* 0x000fc80000000f00 */
[----:B---3--:R2:W-:Y:S03]  /*7cd0*/  STG.E.64 desc[UR24][R30.64], R28 ;  /* 0x0000001c1e007986 */ /* 0x0085e6000c101b18 */
.L_x_139:
[----:B------:R-:W-:Y:S05]  /*7ce0*/  BSYNC.RECONVERGENT B1 ;  /* 0x0000000000017941 */ /* 0x000fea0003800200 */
.L_x_138:
[----:B------:R-:W-:-:S13]  /*7cf0*/  ISETP.GE.U32.AND P0, PT, R15, 0x3, PT ;  /* 0x000000030f00780c */ /* 0x000fda0003f06070 */
[----:B------:R-:W-:Y:S05]  /*7d00*/  @!P0 BRA `(.L_x_137) ;  /* 0x0000000000b88947 */ /* 0x000fea0003800000 */
[----:B------:R-:W-:-:S07]  /*7d10*/  IMAD.SHL.U32 R19, R17, 0x8, RZ ;  /* 0x0000000811137824 */ /* 0x000fce00078e00ff */
.L_x_140:
[----:B0123--:R-:W-:-:S06]  /*7d20*/  IMAD.WIDE.U32 R26, R46, 0x8, R38 ;  /* 0x000000082e1a7825 */ /* 0x00ffcc00078e0026 */
[----:B------:R-:W2:Y:S01]  /*7d30*/  LDG.E.64 R26, desc[UR24][R26.64] ;  /* 0x000000181a1a7981 */ /* 0x000ea2000c1e1b00 */
[----:B------:R-:W-:Y:S02]  /*7d40*/  IMAD R35, R11, UR10, R46 ;  /* 0x0000000a0b237c24 */ /* 0x000fe4000f8e022e */
[----:B------:R-:W-:-:S04]  /*7d50*/  IMAD.WIDE.U32 R28, R46, 0x8, R40 ;  /* 0x000000082e1c7825 */ /* 0x000fc800078e0028 */
[----:B------:R-:W-:Y:S01]  /*7d60*/  IMAD.WIDE R30, R35, 0x8, R38 ;  /* 0x00000008231e7825 */ /* 0x000fe200078e0226 */
[----:B------:R-:W-:Y:S01]  /*7d70*/  IADD3 R49, PT, PT, R17, R46, RZ ;  /* 0x0000002e11317210 */ /* 0x000fe20007ffe0ff */
[----:B--2---:R0:W-:Y:S04]  /*7d80*/  STG.E.64 desc[UR24][R28.64], R26 ;  /* 0x0000001a1c007986 */ /* 0x0041e8000c101b18 */
[----:B------:R-:W2:Y:S01]  /*7d90*/  LDG.E.64 R32, desc[UR24][R30.64] ;  /* 0x000000181e207981 */ /* 0x000ea2000c1e1b00 */
[----:B------:R-:W-:-:S04]  /*7da0*/  IMAD.WIDE R34, R35, 0x8, R40 ;  /* 0x0000000823227825 */ /* 0x000fc800078e0228 */
[C---:B------:R-:W-:Y:S01]  /*7db0*/  IMAD.WIDE.U32 R42, R49.reuse, 0x8, R38 ;  /* 0x00000008312a7825 */ /* 0x040fe200078e0026 */
[----:B------:R-:W-:Y:S01]  /*7dc0*/  IADD3 R46, P0, PT, R30, R19, RZ ;  /* 0x000000131e2e7210 */ /* 0x000fe20007f1e0ff */
[----:B--2---:R-:W-:Y:S04]  /*7dd0*/  STG.E.64 desc[UR24][R34.64], R32 ;  /* 0x0000002022007986 */ /* 0x004fe8000c101b18 */
[----:B------:R-:W2:Y:S01]  /*7de0*/  LDG.E.64 R42, desc[UR24][R42.64] ;  /* 0x000000182a2a7981 */ /* 0x000ea2000c1e1b00 */
[----:B------:R-:W-:-:S04]  /*7df0*/  IMAD.WIDE.U32 R44, R49, 0x8, R40 ;  /* 0x00000008312c7825 */ /* 0x000fc800078e0028 */
[----:B------:R-:W-:Y:S01]  /*7e00*/  IMAD.X R47, RZ, RZ, R31, P0 ;  /* 0x000000ffff2f7224 */ /* 0x000fe200000e061f */
[----:B------:R-:W-:Y:S02]  /*7e10*/  IADD3 R48, P0, PT, R34, R19, RZ ;  /* 0x0000001322307210 */ /* 0x000fe40007f1e0ff */
[----:B------:R-:W-:Y:S01]  /*7e20*/  IADD3 R53, PT, PT, R49, R17, RZ ;  /* 0x0000001131357210 */ /* 0x000fe20007ffe0ff */
[----:B--2---:R1:W-:Y:S04]  /*7e30*/  STG.E.64 desc[UR24][R44.64], R42 ;  /* 0x0000002a2c007986 */ /* 0x0043e8000c101b18 */
[----:B0-----:R-:W2:Y:S01]  /*7e40*/  LDG.E.64 R26, desc[UR24][R46.64] ;  /* 0x000000182e1a7981 */ /* 0x001ea2000c1e1b00 */
[----:B------:R-:W-:Y:S02]  /*7e50*/  IMAD.X R49, RZ, RZ, R35, P0 ;  /* 0x000000ffff317224 */ /* 0x000fe400000e0623 */
[----:B------:R-:W-:Y:S01]  /*7e60*/  IMAD.WIDE.U32 R28, R53, 0x8, R38 ;  /* 0x00000008351c7825 */ /* 0x000fe200078e0026 */
[----:B------:R-:W-:-:S02]  /*7e70*/  IADD3 R50, P0, PT, R19, R46, RZ ;  /* 0x0000002e13327210 */ /* 0x000fc40007f1e0ff */
[----:B--2---:R0:W-:Y:S04]  /*7e80*/  STG.E.64 desc[UR24][R48.64], R26 ;  /* 0x0000001a30007986 */ /* 0x0041e8000c101b18 */
[----:B------:R-:W2:Y:S01]  /*7e90*/  LDG.E.64 R28, desc[UR24][R28.64] ;  /* 0x000000181c1c7981 */ /* 0x000ea2000c1e1b00 */
[----:B------:R-:W-:Y:S01]  /*7ea0*/  IMAD.WIDE.U32 R30, R53, 0x8, R40 ;  /* 0x00000008351e7825 */ /* 0x000fe200078e0028 */
[----:B------:R-:W-:Y:S02]  /*7eb0*/  IADD3.X R51, PT, PT, RZ, R47, RZ, P0, !PT ;  /* 0x0000002fff337210 */ /* 0x000fe400007fe4ff */
[----:B-1----:R-:W-:Y:S01]  /*7ec0*/  IADD3 R42, P0, PT, R19, R48, RZ ;  /* 0x00000030132a7210 */ /* 0x002fe20007f1e0ff */
[----:B------:R-:W-:Y:S01]  /*7ed0*/  IMAD.IADD R53, R53, 0x1, R17 ;  /* 0x0000000135357824 */ /* 0x000fe200078e0211 */
[----:B--2---:R1:W-:Y:S04]  /*7ee0*/  STG.E.64 desc[UR24][R30.64], R28 ;  /* 0x0000001c1e007986 */ /* 0x0043e8000c101b18 */
[----:B------:R-:W2:Y:S01]  /*7ef0*/  LDG.E.64 R32, desc[UR24][R50.64] ;  /* 0x0000001832207981 */ /* 0x000ea2000c1e1b00 */
[----:B------:R-:W-:Y:S01]  /*7f00*/  IADD3.X R43, PT, PT, RZ, R49, RZ, P0, !PT ;  /* 0x00000031ff2b7210 */ /* 0x000fe200007fe4ff */
[----:B------:R-:W-:Y:S01]  /*7f10*/  IMAD.WIDE.U32 R34, R53, 0x8, R38 ;  /* 0x0000000835227825 */ /* 0x000fe200078e0026 */
[----:B------:R-:W-:-:S03]  /*7f20*/  IADD3 R44, P0, PT, R19, R50, RZ ;  /* 0x00000032132c7210 */ /* 0x000fc60007f1e0ff */
[----:B--2---:R3:W-:Y:S04]  /*7f30*/  STG.E.64 desc[UR24][R42.64], R32 ;  /* 0x000000202a007986 */ /* 0x0047e8000c101b18 */
[----:B------:R-:W2:Y:S01]  /*7f40*/  LDG.E.64 R34, desc[UR24][R34.64] ;  /* 0x0000001822227981 */ /* 0x000ea2000c1e1b00 */
[----:B0-----:R-:W-:-:S04]  /*7f50*/  IMAD.WIDE.U32 R26, R53, 0x8, R40 ;  /* 0x00000008351a7825 */ /* 0x001fc800078e0028 */
[----:B------:R-:W-:Y:S01]  /*7f60*/  IMAD.X R45, RZ, RZ, R51, P0 ;  /* 0x000000ffff2d7224 */ /* 0x000fe200000e0633 */
[----:B-1----:R-:W-:Y:S01]  /*7f70*/  IADD3 R30, P0, PT, R19, R42, RZ ;  /* 0x0000002a131e7210 */ /* 0x002fe20007f1e0ff */
[----:B--2---:R3:W-:Y:S04]  /*7f80*/  STG.E.64 desc[UR24][R26.64], R34 ;  /* 0x000000221a007986 */ /* 0x0047e8000c101b18 */
[----:B------:R-:W2:Y:S01]  /*7f90*/  LDG.E.64 R28, desc[UR24][R44.64] ;  /* 0x000000182c1c7981 */ /* 0x000ea2000c1e1b00 */
[----:B------:R-:W-:Y:S01]  /*7fa0*/  IADD3.X R31, PT, PT, RZ, R43, RZ, P0, !PT ;  /* 0x0000002bff1f7210 */ /* 0x000fe200007fe4ff */
[----:B------:R-:W-:-:S05]  /*7fb0*/  IMAD.IADD R46, R53, 0x1, R17 ;  /* 0x00000001352e7824 */ /* 0x000fca00078e0211 */
[----:B------:R-:W-:Y:S01]  /*7fc0*/  ISETP.GE.AND P0, PT, R46, R11, PT ;  /* 0x0000000b2e00720c */ /* 0x000fe20003f06270 */
[----:B--2---:R3:W-:-:S12]  /*7fd0*/  STG.E.64 desc[UR24][R30.64], R28 ;  /* 0x0000001c1e007986 */ /* 0x0047d8000c101b18 */
[----:B------:R-:W-:Y:S05]  /*7fe0*/  @!P0 BRA `(.L_x_140) ;  /* 0xfffffffc004c8947 */ /* 0x000fea000383ffff */
.L_x_137:
[----:B------:R-:W-:Y:S05]  /*7ff0*/  BSYNC.RECONVERGENT B0 ;  /* 0x0000000000007941 */ /* 0x000fea0003800200 */
.L_x_136:
[----:B------:R-:W-:Y:S01]  /*8000*/  UMOV UR13, 0xffffffff ;  /* 0xffffffff000d7882 */ /* 0x000fe20000000000 */
[----:B------:R-:W-:Y:S02]  /*8010*/  ISETP.GE.AND P0, PT, R18, UR27, PT ;  /* 0x0000001b12007c0c */ /* 0x000fe4000bf06270 */
[----:B------:R-:W-:Y:S11]  /*8020*/  BRA.DIV UR13, `(.L_x_141) ;  /* 0x0000000e0d947947 */ /* 0x000ff6000b800000 */
[----:B------:R-:W-:Y:S06]  /*8030*/  BAR.SYNC.DEFER_BLOCKING 0x0 ;  /* 0x0000000000007b1d */ /* 0x000fec0000010000 */
.L_x_176:
[----:B------:R-:W-:Y:S01]  /*8040*/  BSSY.RECONVERGENT B0, `(.L_x_142) ;  /* 0x0000058000007945 */ /* 0x000fe20003800200 */
[----:B0123--:R-:W-:-:S03]  /*8050*/  CS2R R26, SRZ ;  /* 0x00000000001a7805 */ /* 0x00ffc6000001ff00 */
[----:B------:R-:W-:Y:S05]  /*8060*/  @P0 BRA `(.L_x_143) ;  /* 0x0000000400540947 */ /* 0x000fea0003800000 */
[C---:B------:R-:W-:Y:S01]  /*8070*/  LOP3.LUT R29, R14.reuse, 0x3, RZ, 0xc0, !PT ;  /* 0x000000030e1d7812 */ /* 0x040fe200078ec0ff */
[----:B------:R-:W-:Y:S01]  /*8080*/  BSSY.RECONVERGENT B1, `(.L_x_144) ;  /* 0x0000028000017945 */ /* 0x000fe20003800200 */
[----:B------:R-:W-:Y:S02]  /*8090*/  ISETP.GE.U32.AND P0, PT, R14, 0x3, PT ;  /* 0x000000030e00780c */ /* 0x000fe40003f06070 */
[----:B------:R-:W-:Y:S02]  /*80a0*/  CS2R R26, SRZ ;  /* 0x00000000001a7805 */ /* 0x000fe4000001ff00 */
[----:B------:R-:W-:Y:S02]  /*80b0*/  ISETP.NE.AND P1, PT, R29, 0x3, PT ;  /* 0x000000031d00780c */ /* 0x000fe40003f25270 */
[----:B------:R-:W-:-:S11]  /*80c0*/  MOV R11, R18 ;  /* 0x00000012000b7202 */ /* 0x000fd60000000f00 */
[----:B------:R-:W-:Y:S05]  /*80d0*/  @!P1 BRA `(.L_x_145) ;  /* 0x0000000000889947 */ /* 0x000fea0003800000 */
[----:B------:R-:W2:Y:S04]  /*80e0*/  LDG.E.64 R6, desc[UR24][R6.64] ;  /* 0x0000001806067981 */ /* 0x000ea8000c1e1b00 */
[----:B------:R-:W2:Y:S01]  /*80f0*/  LDG.E.64 R4, desc[UR24][R4.64] ;  /* 0x0000001804047981 */ /* 0x000ea2000c1e1b00 */
[----:B------:R-:W-:Y:S01]  /*8100*/  IMAD.MOV.U32 R11, RZ, RZ, RZ ;  /* 0x000000ffff0b7224 */ /* 0x000fe200078e00ff */
[----:B------:R-:W-:Y:S01]  /*8110*/  ISETP.NE.AND P1, PT, R29, RZ, PT ;  /* 0x000000ff1d00720c */ /* 0x000fe20003f25270 */
[----:B--2---:R-:W-:-:S08]  /*8120*/  DADD R26, R6, -R4 ;  /* 0x00000000061a7229 */ /* 0x004fd00000000804 */
[----:B------:R-:W-:Y:S02]  /*8130*/  DSETP.MAX.AND P2, P3, RZ, |R26|, PT ;  /* 0x4000001aff00722a */ /* 0x000fe40003b4f000 */
[----:B------:R-:W-:-:S04]  /*8140*/  MOV R28, R27 ;  /* 0x0000001b001c7202 */ /* 0x000fc80000000f00 */
[----:B------:R-:W-:Y:S01]  /*8150*/  FSEL R19, R11, |R28|, P2 ;  /* 0x4000001c0b137208 */ /* 0x000fe20001000000 */
[----:B------:R-:W-:Y:S02]  /*8160*/  IMAD.MOV.U32 R11, RZ, RZ, R26 ;  /* 0x000000ffff0b7224 */ /* 0x000fe400078e001a */
[----:B------:R-:W-:-:S05]  /*8170*/  HFMA2 R26, -RZ, RZ, 0, 0 ;  /* 0x00000000ff1a7431 */ /* 0x000fca00000001ff */
[----:B------:R-:W-:Y:S02]  /*8180*/  @P3 LOP3.LUT R19, R28, 0x80000, RZ, 0xfc, !PT ;  /* 0x000800001c133812 */ /* 0x000fe400078efcff */
[----:B------:R-:W-:Y:S01]  /*8190*/  SEL R26, R26, R11, P2 ;  /* 0x0000000b1a1a7207 */ /* 0x000fe20001000000 */
[----:B------:R-:W-:Y:S01]  /*81a0*/  IMAD.MOV.U32 R11, RZ, RZ, R12 ;  /* 0x000000ffff0b7224 */ /* 0x000fe200078e000c */
[----:B------:R-:W-:Y:S01]  /*81b0*/  MOV R27, R19 ;  /* 0x00000013001b7202 */ /* 0x000fe20000000f00 */
[----:B------:R-:W-:Y:S06]  /*81c0*/  @!P1 BRA `(.L_x_145) ;  /* 0x00000000004c9947 */ /* 0x000fec0003800000 */
[----:B------:R-:W-:Y:S01]  /*81d0*/  ISETP.NE.AND P2, PT, R29, 0x1, PT ;  /* 0x000000011d00780c */ /* 0x000fe20003f45270 */
[----:B------:R-:W2:Y:S04]  /*81e0*/  LDG.E.64 R20, desc[UR24][R20.64] ;  /* 0x0000001814147981 */ /* 0x000ea8000c1e1b00 */
[----:B------:R-:W2:Y:S08]  /*81f0*/  LDG.E.64 R8, desc[UR24][R8.64] ;  /* 0x0000001808087981 */ /* 0x000eb0000c1e1b00 */
[----:B------:R-:W3:Y:S04]  /*8200*/  @P2 LDG.E.64 R24, desc[UR24][R24.64] ;  /* 0x0000001818182981 */ /* 0x000ee8000c1e1b00 */
[----:B------:R-:W3:Y:S01]  /*8210*/  @P2 LDG.E.64 R22, desc[UR24][R22.64] ;  /* 0x0000001816162981 */ /* 0x000ee2000c1e1b00 */
[----:B------:R-:W-:Y:S01]  /*8220*/  IMAD.MOV.U32 R11, RZ, RZ, R10 ;  /* 0x000000ffff0b7224 */ /* 0x000fe200078e000a */
[----:B------:R-:W-:Y:S01]  /*8230*/  @P2 MOV R11, R0 ;  /* 0x00000000000b2202 */ /* 0x000fe20000000f00 */
[----:B--2---:R-:W-:-:S08]  /*8240*/  DADD R4, R20, -R8 ;  /* 0x0000000014047229 */ /* 0x004fd00000000808 */
[----:B------:R-:W-:Y:S02]  /*8250*/  DADD R6, -RZ, |R4| ;  /* 0x00000000ff067229 */ /* 0x000fe40000000504 */
[----:B------:R-:W-:Y:S02]  /*8260*/  DSETP.GT.AND P1, PT, |R4|, R26, PT ;  /* 0x0000001a0400722a */ /* 0x000fe40003f24200 */
[----:B---3--:R-:W-:-:S06]  /*8270*/  @P2 DADD R4, R24, -R22 ;  /* 0x0000000018042229 */ /* 0x008fcc0000000816 */
[----:B------:R-:W-:Y:S02]  /*8280*/  FSEL R26, R6, R26, P1 ;  /* 0x0000001a061a7208 */ /* 0x000fe40000800000 */
[----:B------:R-:W-:Y:S01]  /*8290*/  FSEL R27, R7, R27, P1 ;  /* 0x0000001b071b7208 */ /* 0x000fe20000800000 */
[----:B------:R-:W-:-:S05]  /*82a0*/  @P2 DADD R6, -RZ, |R4| ;  /* 0x00000000ff062229 */ /* 0x000fca0000000504 */
[----:B------:R-:W-:-:S06]  /*82b0*/  @P2 DSETP.GT.AND P1, PT, |R4|, R26, PT ;  /* 0x0000001a0400222a */ /* 0x000fcc0003f24200 */
[----:B------:R-:W-:Y:S02]  /*82c0*/  @P2 FSEL R0, R6, R26, P1 ;  /* 0x0000001a06002208 */ /* 0x000fe40000800000 */
[----:B------:R-:W-:-:S03]  /*82d0*/  @P2 FSEL R7, R7, R27, P1 ;  /* 0x0000001b07072208 */ /* 0x000fc60000800000 */
[----:B------:R-:W-:Y:S01]  /*82e0*/  @P2 IMAD.MOV.U32 R26, RZ, RZ, R0 ;  /* 0x000000ffff1a2224 */ /* 0x000fe200078e0000 */
[----:B------:R-:W-:-:S07]  /*82f0*/  @P2 MOV R27, R7 ;  /* 0x00000007001b2202 */ /* 0x000fce0000000f00 */
.L_x_145:
[----:B------:R-:W-:Y:S05]  /*8300*/  BSYNC.RECONVERGENT B1 ;  /* 0x0000000000017941 */ /* 0x000fea0003800200 */
.L_x_144:
[----:B------:R-:W-:Y:S05]  /*8310*/  @!P0 BRA `(.L_x_143) ;  /* 0x0000000000a88947 */ /* 0x000fea0003800000 */
.L_x_146:
[----:B------:R-:W-:-:S04]  /*8320*/  IMAD.WIDE.U32 R4, R11, 0x8, R40 ;  /* 0x000000080b047825 */ /* 0x000fc800078e0028 */
[----:B------:R-:W-:Y:S02]  /*8330*/  IMAD.WIDE.U32 R6, R11, 0x8, R38 ;  /* 0x000000080b067825 */ /* 0x000fe400078e0026 */
[----:B------:R-:W2:Y:S02]  /*8340*/  LDG.E.64 R4, desc[UR24][R4.64] ;  /* 0x0000001804047981 */ /* 0x000ea4000c1e1b00 */
[----:B------:R-:W-:Y:S02]  /*8350*/  IMAD.IADD R19, R17, 0x1, R11 ;  /* 0x0000000111137824 */ /* 0x000fe400078e020b */
[----:B------:R-:W2:Y:S02]  /*8360*/  LDG.E.64 R6, desc[UR24][R6.64] ;  /* 0x0000001806067981 */ /* 0x000ea4000c1e1b00 */
[----:B------:R-:W-:-:S04]  /*8370*/  IMAD.WIDE.U32 R8, R19, 0x8, R40 ;  /* 0x0000000813087825 */ /* 0x000fc800078e0028 */
[C---:B------:R-:W-:Y:S01]  /*8380*/  IMAD.WIDE.U32 R10, R19.reuse, 0x8, R38 ;  /* 0x00000008130a7825 */ /* 0x040fe200078e0026 */
[----:B------:R-:W-:Y:S01]  /*8390*/  IADD3 R19, PT, PT, R19, R17, RZ ;  /* 0x0000001113137210 */ /* 0x000fe20007ffe0ff */
[----:B------:R-:W3:Y:S04]  /*83a0*/  LDG.E.64 R8, desc[UR24][R8.64] ;  /* 0x0000001808087981 */ /* 0x000ee8000c1e1b00 */
[----:B------:R-:W3:Y:S01]  /*83b0*/  LDG.E.64 R10, desc[UR24][R10.64] ;  /* 0x000000180a0a7981 */ /* 0x000ee2000c1e1b00 */
[----:B------:R-:W-:-:S04]  /*83c0*/  IMAD.WIDE.U32 R20, R19, 0x8, R40 ;  /* 0x0000000813147825 */ /* 0x000fc800078e0028 */
[C---:B------:R-:W-:Y:S02]  /*83d0*/  IMAD.WIDE.U32 R22, R19.reuse, 0x8, R38 ;  /* 0x0000000813167825 */ /* 0x040fe400078e0026 */
[----:B------:R-:W4:Y:S02]  /*83e0*/  LDG.E.64 R20, desc[UR24][R20.64] ;  /* 0x0000001814147981 */ /* 0x000f24000c1e1b00 */
[----:B------:R-:W-:Y:S02]  /*83f0*/  IMAD.IADD R19, R19, 0x1, R17 ;  /* 0x0000000113137824 */ /* 0x000fe400078e0211 */
[----:B------:R-:W4:Y:S02]  /*8400*/  LDG.E.64 R22, desc[UR24][R22.64] ;  /* 0x0000001816167981 */ /* 0x000f24000c1e1b00 */
[----:B------:R-:W-:-:S04]  /*8410*/  IMAD.WIDE.U32 R24, R19, 0x8, R40 ;  /* 0x0000000813187825 */ /* 0x000fc800078e0028 */
[----:B------:R-:W-:Y:S02]  /*8420*/  IMAD.WIDE.U32 R28, R19, 0x8, R38 ;  /* 0x00000008131c7825 */ /* 0x000fe400078e0026 */
[----:B------:R-:W5:Y:S04]  /*8430*/  LDG.E.64 R24, desc[UR24][R24.64] ;  /* 0x0000001818187981 */ /* 0x000f68000c1e1b00 */
[----:B------:R-:W5:Y:S01]  /*8440*/  LDG.E.64 R28, desc[UR24][R28.64] ;  /* 0x000000181c1c7981 */ /* 0x000f62000c1e1b00 */
[----:B--2---:R-:W-:-:S08]  /*8450*/  DADD R4, R4, -R6 ;  /* 0x0000000004047229 */ /* 0x004fd00000000806 */
[----:B------:R-:W-:Y:S02]  /*8460*/  DADD R6, -RZ, |R4| ;  /* 0x00000000ff067229 */ /* 0x000fe40000000504 */
[----:B------:R-:W-:Y:S02]  /*8470*/  DSETP.GT.AND P0, PT, |R4|, R26, PT ;  /* 0x0000001a0400722a */ /* 0x000fe40003f04200 */
[----:B---3--:R-:W-:Y:S01]  /*8480*/  DADD R8, R8, -R10 ;  /* 0x0000000008087229 */ /* 0x008fe2000000080a */
[----:B------:R-:W-:-:S05]  /*8490*/  IADD3 R11, PT, PT, R19, R17, RZ ;  /* 0x00000011130b7210 */ /* 0x000fca0007ffe0ff */
[----:B------:R-:W-:Y:S02]  /*84a0*/  FSEL R4, R6, R26, P0 ;  /* 0x0000001a06047208 */ /* 0x000fe40000000000 */
[----:B------:R-:W-:Y:S01]  /*84b0*/  FSEL R5, R7, R27, P0 ;  /* 0x0000001b07057208 */ /* 0x000fe20000000000 */
[----:B------:R-:W-:Y:S01]  /*84c0*/  DADD R6, -RZ, |R8| ;  /* 0x00000000ff067229 */ /* 0x000fe20000000508 */
[----:B------:R-:W-:Y:S01]  /*84d0*/  ISETP.GE.AND P1, PT, R11, UR27, PT ;  /* 0x0000001b0b007c0c */ /* 0x000fe2000bf26270 */
[----:B----4-:R-:W-:-:S03]  /*84e0*/  DADD R20, R20, -R22 ;  /* 0x0000000014147229 */ /* 0x010fc60000000816 */
[----:B------:R-:W-:-:S06]  /*84f0*/  DSETP.GT.AND P0, PT, |R8|, R4, PT ;  /* 0x000000040800722a */ /* 0x000fcc0003f04200 */
[----:B------:R-:W-:Y:S02]  /*8500*/  FSEL R4, R6, R4, P0 ;  /* 0x0000000406047208 */ /* 0x000fe40000000000 */
[----:B------:R-:W-:Y:S01]  /*8510*/  FSEL R5, R7, R5, P0 ;  /* 0x0000000507057208 */ /* 0x000fe20000000000 */
[----:B------:R-:W-:Y:S02]  /*8520*/  DADD R6, -RZ, |R20| ;  /* 0x00000000ff067229 */ /* 0x000fe40000000514 */
[----:B-----5:R-:W-:-:S03]  /*8530*/  DADD R24, R24, -R28 ;  /* 0x0000000018187229 */ /* 0x020fc6000000081c */
[----:B------:R-:W-:-:S06]  /*8540*/  DSETP.GT.AND P0, PT, |R20|, R4, PT ;  /* 0x000000041400722a */ /* 0x000fcc0003f04200 */
[----:B------:R-:W-:Y:S02]  /*8550*/  FSEL R4, R6, R4, P0 ;  /* 0x0000000406047208 */ /* 0x000fe40000000000 */
[----:B------:R-:W-:Y:S01]  /*8560*/  FSEL R5, R7, R5, P0 ;  /* 0x0000000507057208 */ /* 0x000fe20000000000 */
[----:B------:R-:W-:-:S05]  /*8570*/  DADD R6, -RZ, |R24| ;  /* 0x00000000ff067229 */ /* 0x000fca0000000518 */
[----:B------:R-:W-:-:S06]  /*8580*/  DSETP.GT.AND P0, PT, |R24|, R4, PT ;  /* 0x000000041800722a */ /* 0x000fcc0003f04200 */
[----:B------:R-:W-:Y:S02]  /*8590*/  FSEL R26, R6, R4, P0 ;  /* 0x00000004061a7208 */ /* 0x000fe40000000000 */
[----:B------:R-:W-:Y:S01]  /*85a0*/  FSEL R27, R7, R5, P0 ;  /* 0x00000005071b7208 */ /* 0x000fe20000000000 */
[----:B------:R-:W-:Y:S06]  /*85b0*/  @!P1 BRA `(.L_x_146) ;  /* 0xfffffffc00589947 */ /* 0x000fec000383ffff */
.L_x_143:
[----:B------:R-:W-:Y:S05]  /*85c0*/  BSYNC.RECONVERGENT B0 ;  /* 0x0000000000007941 */ /* 0x000fea0003800200 */
.L_x_142:
[----:B------:R-:W0:Y:S01]  /*85d0*/  S2UR UR14, SR_CgaCtaId ;  /* 0x00000000000e79c3 */ /* 0x000e220000008800 */
[----:B------:R-:W-:Y:S01]  /*85e0*/  UMOV UR13, 0x400 ;  /* 0x00000400000d7882 */ /* 0x000fe20000000000 */
[----:B------:R-:W-:Y:S02]  /*85f0*/  ISETP.GE.U32.AND P0, PT, R17, 0x2, PT ;  /* 0x000000021100780c */ /* 0x000fe40003f06070 */
[----:B------:R-:W-:Y:S01]  /*8600*/  ISETP.NE.AND P1, PT, R18, RZ, PT ;  /* 0x000000ff1200720c */ /* 0x000fe20003f25270 */
[----:B0-----:R-:W-:-:S06]  /*8610*/  ULEA UR13, UR14, UR13, 0x18 ;  /* 0x0000000d0e0d7291 */ /* 0x001fcc000f8ec0ff */
[----:B------:R-:W-:Y:S01]  /*8620*/  LEA R9, R18, UR13, 0x3 ;  /* 0x0000000d12097c11 */ /* 0x000fe2000f8e18ff */
[----:B------:R-:W-:Y:S05]  /*8630*/  WARPSYNC.ALL ;  /* 0x0000000000007948 */ /* 0x000fea0003800000 */
[----:B------:R0:W-:Y:S01]  /*8640*/  STS.64 [R9], R26 ;  /* 0x0000001a09007388 */ /* 0x0001e20000000a00 */
[----:B------:R-:W-:Y:S06]  /*8650*/  BAR.SYNC.DEFER_BLOCKING 0x0 ;  /* 0x0000000000007b1d */ /* 0x000fec0000010000 */
[----:B------:R-:W-:Y:S05]  /*8660*/  @!P0 BRA `(.L_x_147) ;  /* 0x00000000004c8947 */ /* 0x000fea0003800000 */
[----:B------:R-:W-:-:S07]  /*8670*/  IMAD.MOV.U32 R0, RZ, RZ, R17 ;  /* 0x000000ffff007224 */ /* 0x000fce00078e0011 */
.L_x_148:
[----:B------:R-:W-:-:S04]  /*8680*/  SHF.R.U32.HI R8, RZ, 0x1, R0 ;  /* 0x00000001ff087819 */ /* 0x000fc80000011600 */
[----:B------:R-:W-:-:S13]  /*8690*/  ISETP.GE.U32.AND P0, PT, R18, R8, PT ;  /* 0x000000081200720c */ /* 0x000fda0003f06070 */
[----:B------:R-:W-:Y:S01]  /*86a0*/  @!P0 LEA R6, R8, R9, 0x3 ;  /* 0x0000000908068211 */ /* 0x000fe200078e18ff */
[----:B------:R-:W1:Y:S05]  /*86b0*/  @!P0 LDS.64 R4, [R9] ;  /* 0x0000000009048984 */ /* 0x000e6a0000000a00 */
[----:B------:R-:W2:Y:S01]  /*86c0*/  @!P0 LDS.64 R6, [R6] ;  /* 0x0000000006068984 */ /* 0x000ea20000000a00 */
[----:B-1----:R-:W-:Y:S01]  /*86d0*/  @!P0 IMAD.MOV.U32 R10, RZ, RZ, R5 ;  /* 0x000000ffff0a8224 */ /* 0x002fe200078e0005 */
[----:B--2---:R-:W-:Y:S01]  /*86e0*/  @!P0 DSETP.MAX.AND P2, P3, R4, R6, PT ;  /* 0x000000060400822a */ /* 0x004fe20003b4f000 */
[----:B------:R-:W-:Y:S01]  /*86f0*/  @!P0 MOV R11, R7 ;  /* 0x00000007000b8202 */ /* 0x000fe20000000f00 */
[----:B------:R-:W-:-:S04]  /*8700*/  @!P0 IMAD.MOV.U32 R5, RZ, RZ, R6 ;  /* 0x000000ffff058224 */ /* 0x000fc800078e0006 */
[----:B------:R-:W-:Y:S02]  /*8710*/  @!P0 FSEL R10, R10, R11, P2 ;  /* 0x0000000b0a0a8208 */ /* 0x000fe40001000000 */
[----:B------:R-:W-:Y:S02]  /*8720*/  @!P0 LOP3.LUT R11, R11, 0x80000, RZ, 0xfc, !PT ;  /* 0x000800000b0b8812 */ /* 0x000fe400078efcff */
[----:B------:R-:W-:Y:S02]  /*8730*/  @!P0 SEL R4, R4, R5, P2 ;  /* 0x0000000504048207 */ /* 0x000fe40001000000 */
[----:B------:R-:W-:-:S05]  /*8740*/  @!P0 SEL R5, R11, R10, P3 ;  /* 0x0000000a0b058207 */ /* 0x000fca0001800000 */
[----:B------:R1:W-:Y:S01]  /*8750*/  @!P0 STS.64 [R9], R4 ;  /* 0x0000000409008388 */ /* 0x0003e20000000a00 */
[----:B------:R-:W-:Y:S01]  /*8760*/  BAR.SYNC.DEFER_BLOCKING 0x0 ;  /* 0x0000000000007b1d */ /* 0x000fe20000010000 */
[----:B------:R-:W-:Y:S02]  /*8770*/  ISETP.GT.U32.AND P0, PT, R0, 0x3, PT ;  /* 0x000000030000780c */ /* 0x000fe40003f04070 */
[----:B------:R-:W-:-:S11]  /*8780*/  MOV R0, R8 ;  /* 0x0000000800007202 */ /* 0x000fd60000000f00 */
[----:B-1----:R-:W-:Y:S05]  /*8790*/  @P0 BRA `(.L_x_148) ;  /* 0xfffffffc00b80947 */ /* 0x002fea000383ffff */
.L_x_147:
[----:B------:R-:W-:Y:S04]  /*87a0*/  BSSY B0, `(.L_x_149) ;  /* 0x0000016000007945 */ /* 0x000fe80003800000 */
[----:B------:R-:W-:Y:S05]  /*87b0*/  @P1 BRA `(.L_x_150) ;  /* 0x0000000000501947 */ /* 0x000fea0003800000 */
[----:B------:R-:W1:Y:S02]  /*87c0*/  LDC.64 R10, c[0x0][0x428] ;  /* 0x00010a00ff0a7b82 */ /* 0x000e640000000a00 */
[----:B-1----:R1:W5:Y:S06]  /*87d0*/  LDG.E.64 R4, desc[UR24][R10.64] ;  /* 0x000000180a047981 */ /* 0x00236c000c1e1b00 */
[----:B------:R-:W2:Y:S01]  /*87e0*/  S2UR UR14, SR_CgaCtaId ;  /* 0x00000000000e79c3 */ /* 0x000ea20000008800 */
[----:B------:R-:W-:Y:S01]  /*87f0*/  UMOV UR13, 0x400 ;  /* 0x00000400000d7882 */ /* 0x000fe20000000000 */
[----:B------:R-:W-:Y:S01]  /*8800*/  BSSY B1, `(.L_x_151) ;  /* 0x000000c000017945 */ /* 0x000fe20003800000 */
[----:B--2---:R-:W-:-:S09]  /*8810*/  ULEA UR13, UR14, UR13, 0x18 ;  /* 0x0000000d0e0d7291 */ /* 0x004fd2000f8ec0ff */
[----:B-1----:R-:W2:Y:S03]  /*8820*/  LDS.64 R6, [UR13] ;  /* 0x0000000dff067984 */ /* 0x002ea60008000a00 */
.L_x_153:
[----:B--2--5:R-:W-:Y:S01]  /*8830*/  DSETP.GTU.AND P0, PT, R6, R4, PT ;  /* 0x000000040600722a */ /* 0x024fe20003f0c000 */
[----:B------:R-:W-:-:S13]  /*8840*/  YIELD ;  /* 0x0000000000007946 */ /* 0x000fda0003800000 */
[----:B------:R-:W-:Y:S05]  /*8850*/  @!P0 BRA `(.L_x_152) ;  /* 0x0000000000188947 */ /* 0x000fea0003800000 */
[----:B0-----:R-:W2:Y:S02]  /*8860*/  ATOMG.E.CAS.64.STRONG.GPU PT, R8, [R10], R4, R6 ;  /* 0x000000040a0873a9 */ /* 0x001ea400001ee506 */
[----:B--2---:R-:W-:Y:S01]  /*8870*/  ISETP.NE.U32.AND P0, PT, R4, R8, PT ;  /* 0x000000080400720c */ /* 0x004fe20003f05070 */
[----:B------:R-:W-:-:S03]  /*8880*/  IMAD.MOV.U32 R4, RZ, RZ, R8 ;  /* 0x000000ffff047224 */ /* 0x000fc600078e0008 */
[-C--:B------:R-:W-:Y:S02]  /*8890*/  ISETP.NE.AND.EX P0, PT, R5, R9.reuse, PT, P0 ;  /* 0x000000090500720c */ /* 0x080fe40003f05300 */
[----:B------:R-:W-:-:S11]  /*88a0*/  MOV R5, R9 ;  /* 0x0000000900057202 */ /* 0x000fd60000000f00 */
[----:B------:R-:W-:Y:S05]  /*88b0*/  @P0 BRA `(.L_x_153) ;  /* 0xfffffffc00dc0947 */ /* 0x000fea000383ffff */
.L_x_152:
[----:B------:R-:W-:Y:S05]  /*88c0*/  BSYNC B1 ;  /* 0x0000000000017941 */ /* 0x000fea0003800000 */
.L_x_151:
[----:B------:R-:W1:Y:S01]  /*88d0*/  LDC.64 R4, c[0x0][0x430] ;  /* 0x00010c00ff047b82 */ /* 0x000e620000000a00 */
[----:B------:R-:W-:-:S05]  /*88e0*/  VIADD R7, R13, 0x1 ;  /* 0x000000010d077836 */ /* 0x000fca0000000000 */
[----:B-1----:R1:W-:Y:S02]  /*88f0*/  STG.E desc[UR24][R4.64], R7 ;  /* 0x0000000704007986 */ /* 0x0023e4000c101918 */
.L_x_150:
[----:B------:R-:W-:Y:S05]  /*8900*/  BSYNC B0 ;  /* 0x0000000000007941 */ /* 0x000fea0003800000 */
.L_x_149:
[----:B------:R-:W-:-:S03]  /*8910*/  UMOV UR13, 0xffffffff ;  /* 0xffffffff000d7882 */ /* 0x000fc60000000000 */
[----:B------:R-:W-:Y:S05]  /*8920*/  BRA.DIV UR13, `(.L_x_154) ;  /* 0x000000060d807947 */ /* 0x000fea000b800000 */
[----:B-1----:R-:W1:Y:S08]  /*8930*/  LDC.64 R4, c[0x0][0x428] ;  /* 0x00010a00ff047b82 */ /* 0x002e700000000a00 */
[----:B------:R-:W-:Y:S06]  /*8940*/  BAR.SYNC.DEFER_BLOCKING 0x0 ;  /* 0x0000000000007b1d */ /* 0x000fec0000010000 */
[----:B------:R-:W2:Y:S01]  /*8950*/  LDCU.64 UR14, c[0x0][0x3d0] ;  /* 0x00007a00ff0e77ac */ /* 0x000ea20008000a00 */
[----:B-1----:R-:W2:Y:S02]  /*8960*/  LDG.E.64 R6, desc[UR24][R4.64] ;  /* 0x0000001804067981 */ /* 0x002ea4000c1e1b00 */
[----:B--2---:R-:W-:-:S14]  /*8970*/  DSETP.GTU.AND P0, PT, R6, UR14, PT ;  /* 0x0000000e06007e2a */ /* 0x004fdc000bf0c000 */
[----:B------:R-:W-:Y:S05]  /*8980*/  @!P0 EXIT ;  /* 0x000000000000894d */ /* 0x000fea0003800000 */
[----:B------:R-:W-:-:S13]  /*8990*/  ISETP.NE.AND P0, PT, R18, RZ, PT ;  /* 0x000000ff1200720c */ /* 0x000fda0003f05270 */
[----:B------:R1:W-:Y:S01]  /*89a0*/  @!P0 STG.E.64 desc[UR24][R4.64], RZ ;  /* 0x000000ff04008986 */ /* 0x0003e2000c101b18 */
[----:B------:R-:W-:Y:S08]  /*89b0*/  BAR.SYNC.DEFER_BLOCKING 0x0 ;  /* 0x0000000000007b1d */ /* 0x000ff00000010000 */
[----:B------:R-:W-:Y:S06]  /*89c0*/  BAR.SYNC.DEFER_BLOCKING 0x0 ;  /* 0x0000000000007b1d */ /* 0x000fec0000010000 */
.L_x_182:
[----:B------:R-:W2:Y:S01]  /*89d0*/  LDCU UR13, c[0x0][0x3c8] ;  /* 0x00007900ff0d77ac */ /* 0x000ea20008000800 */
[----:B------:R-:W-:Y:S01]  /*89e0*/  IADD3 R13, PT, PT, R13, 0x1, RZ ;  /* 0x000000010d0d7810 */ /* 0x000fe20007ffe0ff */
[----:B------:R-:W-:Y:S01]  /*89f0*/  IMAD.MOV.U32 R40, RZ, RZ, R38 ;  /* 0x000000ffff287224 */ /* 0x000fe200078e0026 */
[----:B------:R-:W-:Y:S01]  /*8a00*/  MOV R41, R39 ;  /* 0x0000002700297202 */ /* 0x000fe20000000f00 */
[----:B------:R-:W-:Y:S01]  /*8a10*/  IMAD.MOV.U32 R38, RZ, RZ, R36 ;  /* 0x000000ffff267224 */ /* 0x000fe200078e0024 */
[----:B------:R-:W-:Y:S02]  /*8a20*/  MOV R39, R37 ;  /* 0x0000002500277202 */ /* 0x000fe40000000f00 */
[----:B--2---:R-:W-:-:S13]  /*8a30*/  ISETP.NE.AND P0, PT, R13, UR13, PT ;  /* 0x0000000d0d007c0c */ /* 0x004fda000bf05270 */
[----:B------:R-:W-:Y:S05]  /*8a40*/  @P0 BRA `(.L_x_155) ;  /* 0xffffff7c006c0947 */ /* 0x000fea000383ffff */
[----:B------:R-:W-:Y:S05]  /*8a50*/  EXIT ;  /* 0x000000000000794d */ /* 0x000fea0003800000 */
.L_x_7:
[----:B------:R-:W-:Y:S01]  /*8a60*/  BSSY B0, `(.L_x_156) ;  /* 0x0000009000007945 */ /* 0x000fe20003800000 */
[----:B----4-:R-:W-:Y:S01]  /*8a70*/  CS2R R26, SRZ ;  /* 0x00000000001a7805 */ /* 0x010fe2000001ff00 */
[----:B------:R-:W-:-:S07]  /*8a80*/  IMAD.MOV.U32 R19, RZ, RZ, -0x1 ;  /* 0xffffffffff137424 */ /* 0x000fce00078e00ff */
[----:B0123--:R-:W-:Y:S05]  /*8a90*/  WARPSYNC.COLLECTIVE.ALL `(.L_x_157) ;  /* 0x0000000000147948 */ /* 0x00ffea0003c00000 */
[----:B------:R-:W-:-:S04]  /*8aa0*/  SHF.L.U32 R27, R27, 0x10, RZ ;  /* 0x000000101b1b7819 */ /* 0x000fc800000006ff */
[----:B------:R-:W-:-:S05]  /*8ab0*/  LOP3.LUT R27, R27, 0xf, R26, 0xf8, !PT ;  /* 0x0000000f1b1b7812 */ /* 0x000fca00078ef81a */
[----:B------:R4:W-:Y:S02]  /*8ac0*/  BAR.SYNC.DEFER_BLOCKING R27, R27 ;  /* 0x0000001b0000731d */ /* 0x0009e40000010000 */
[----:B----4-:R-:W-:-:S04]  /*8ad0*/  SHF.R.U32 R27, R27, 0x10, RZ ;  /* 0x000000101b1b7819 */ /* 0x010fc800000016ff */
[----:B0123--:R-:W-:Y:S05]  /*8ae0*/  ENDCOLLECTIVE ;  /* 0x000000000000791b */ /* 0x00ffea0003800000 */
.L_x_157:
[----:B------:R-:W-:Y:S05]  /*8af0*/  BSYNC B0 ;  /* 0x0000000000007941 */ /* 0x000fea0003800000 */
.L_x_156:
[----:B------:R-:W-:Y:S05]  /*8b00*/  BRA `(.L_x_158) ;  /* 0xffffff8000807947 */ /* 0x000fea000383ffff */
.L_x_16:
[----:B------:R-:W-:Y:S01]  /*8b10*/  BSSY B0, `(.L_x_159) ;  /* 0x0000009000007945 */ /* 0x000fe20003800000 */
[----:B----4-:R-:W-:Y:S02]  /*8b20*/  CS2R R26, SRZ ;  /* 0x00000000001a7805 */ /* 0x010fe4000001ff00 */
[----:B------:R-:W-:-:S07]  /*8b30*/  MOV R19, 0xffffffff ;  /* 0xffffffff00137802 */ /* 0x000fce0000000f00 */
[----:B---3-5:R-:W-:Y:S05]  /*8b40*/  WARPSYNC.COLLECTIVE.ALL `(.L_x_160) ;  /* 0x0000000000147948 */ /* 0x028fea0003c00000 */
[----:B------:R-:W-:-:S04]  /*8b50*/  SHF.L.U32 R27, R27, 0x10, RZ ;  /* 0x000000101b1b7819 */ /* 0x000fc800000006ff */
[----:B------:R-:W-:-:S05]  /*8b60*/  LOP3.LUT R27, R27, 0xf, R26, 0xf8, !PT ;  /* 0x0000000f1b1b7812 */ /* 0x000fca00078ef81a */
[----:B------:R0:W-:Y:S02]  /*8b70*/  BAR.SYNC.DEFER_BLOCKING R27, R27 ;  /* 0x0000001b0000731d */ /* 0x0001e40000010000 */
[----:B0-----:R-:W-:-:S04]  /*8b80*/  SHF.R.U32 R27, R27, 0x10, RZ ;  /* 0x000000101b1b7819 */ /* 0x001fc800000016ff */
[----:B---3-5:R-:W-:Y:S05]  /*8b90*/  ENDCOLLECTIVE ;  /* 0x000000000000791b */ /* 0x028fea0003800000 */
.L_x_160:
[----:B------:R-:W-:Y:S05]  /*8ba0*/  BSYNC B0 ;  /* 0x0000000000007941 */ /* 0x000fea0003800000 */
.L_x_159:
[----:B------:R-:W-:Y:S05]  /*8bb0*/  BRA `(.L_x_161) ;  /* 0xffffff9000147947 */ /* 0x000fea000383ffff */
.L_x_64:
[----:B------:R-:W-:Y:S01]  /*8bc0*/  BSSY B0, `(.L_x_162) ;  /* 0x0000009000007945 */ /* 0x000fe20003800000 */
[----:B0-2-4-:R-:W-:Y:S01]  /*8bd0*/  CS2R R26, SRZ ;  /* 0x00000000001a7805 */ /* 0x015fe2000001ff00 */
[----:B------:R-:W-:-:S07]  /*8be0*/  IMAD.MOV.U32 R19, RZ, RZ, -0x1 ;  /* 0xffffffffff137424 */ /* 0x000fce00078e00ff */
[----:B---3-5:R-:W-:Y:S05]  /*8bf0*/  WARPSYNC.COLLECTIVE.ALL `(.L_x_163) ;  /* 0x0000000000147948 */ /* 0x028fea0003c00000 */
[----:B------:R-:W-:-:S04]  /*8c00*/  SHF.L.U32 R27, R27, 0x10, RZ ;  /* 0x000000101b1b7819 */ /* 0x000fc800000006ff */
[----:B------:R-:W-:-:S05]  /*8c10*/  LOP3.LUT R27, R27, 0xf, R26, 0xf8, !PT ;  /* 0x0000000f1b1b7812 */ /* 0x000fca00078ef81a */
[----:B------:R0:W-:Y:S02]  /*8c20*/  BAR.SYNC.DEFER_BLOCKING R27, R27 ;  /* 0x0000001b0000731d */ /* 0x0001e40000010000 */
[----:B0-----:R-:W-:-:S04]  /*8c30*/  SHF.R.U32 R27, R27, 0x10, RZ ;  /* 0x000000101b1b7819 */ /* 0x001fc800000016ff */
[----:B---3-5:R-:W-:Y:S05]  /*8c40*/  ENDCOLLECTIVE ;  /* 0x000000000000791b */ /* 0x028fea0003800000 */
.L_x_163:
[----:B------:R-:W-:Y:S05]  /*8c50*/  BSYNC B0 ;  /* 0x0000000000007941 */ /* 0x000fea0003800000 */
.L_x_162:
[----:B------:R-:W-:Y:S05]  /*8c60*/  BRA `(.L_x_164) ;  /* 0xffffffb000887947 */ /* 0x000fea000383ffff */
.L_x_100:
[----:B------:R-:W-:Y:S01]  /*8c70*/  BSSY B0, `(.L_x_165) ;  /* 0x0000009000007945 */ /* 0x000fe20003800000 */
[----:B0-2-4-:R-:W-:Y:S02]  /*8c80*/  CS2R R26, SRZ ;  /* 0x00000000001a7805 */ /* 0x015fe4000001ff00 */
[----:B------:R-:W-:-:S07]  /*8c90*/  MOV R19, 0xffffffff ;  /* 0xffffffff00137802 */ /* 0x000fce0000000f00 */
[----:B---3-5:R-:W-:Y:S05]  /*8ca0*/  WARPSYNC.COLLECTIVE.ALL `(.L_x_166) ;  /* 0x0000000000147948 */ /* 0x028fea0003c00000 */
[----:B------:R-:W-:-:S04]  /*8cb0*/  SHF.L.U32 R27, R27, 0x10, RZ ;  /* 0x000000101b1b7819 */ /* 0x000fc800000006ff */
[----:B------:R-:W-:-:S05]  /*8cc0*/  LOP3.LUT R27, R27, 0xf, R26, 0xf8, !PT ;  /* 0x0000000f1b1b7812 */ /* 0x000fca00078ef81a */
[----:B------:R0:W-:Y:S02]  /*8cd0*/  BAR.SYNC.DEFER_BLOCKING R27, R27 ;  /* 0x0000001b0000731d */ /* 0x0001e40000010000 */
[----:B0-----:R-:W-:-:S04]  /*8ce0*/  SHF.R.U32 R27, R27, 0x10, RZ ;  /* 0x000000101b1b7819 */ /* 0x001fc800000016ff */
[----:B---3-5:R-:W-:Y:S05]  /*8cf0*/  ENDCOLLECTIVE ;  /* 0x000000000000791b */ /* 0x028fea0003800000 */
.L_x_166:
[----:B------:R-:W-:Y:S05]  /*8d00*/  BSYNC B0 ;  /* 0x0000000000007941 */ /* 0x000fea0003800000 */
.L_x_165:
[----:B------:R-:W-:Y:S05]  /*8d10*/  BRA `(.L_x_167) ;  /* 0xffffffd000fc7947 */ /* 0x000fea000383ffff */
.L_x_127:
[----:B------:R-:W-:Y:S01]  /*8d20*/  BSSY B0, `(.L_x_168) ;  /* 0x0000009000007945 */ /* 0x000fe20003800000 */
[----:B--2-4-:R-:W-:Y:S01]  /*8d30*/  CS2R R26, SRZ ;  /* 0x00000000001a7805 */ /* 0x014fe2000001ff00 */
[----:B------:R-:W-:-:S07]  /*8d40*/  IMAD.MOV.U32 R19, RZ, RZ, -0x1 ;  /* 0xffffffffff137424 */ /* 0x000fce00078e00ff */
[----:B-1-3-5:R-:W-:Y:S05]  /*8d50*/  WARPSYNC.COLLECTIVE.ALL `(.L_x_169) ;  /* 0x0000000000147948 */ /* 0x02afea0003c00000 */
[----:B------:R-:W-:-:S04]  /*8d60*/  SHF.L.U32 R27, R27, 0x10, RZ ;  /* 0x000000101b1b7819 */ /* 0x000fc800000006ff */
[----:B------:R-:W-:-:S05]  /*8d70*/  LOP3.LUT R27, R27, 0xf, R26, 0xf8, !PT ;  /* 0x0000000f1b1b7812 */ /* 0x000fca00078ef81a */
[----:B------:R0:W-:Y:S02]  /*8d80*/  BAR.SYNC.DEFER_BLOCKING R27, R27 ;  /* 0x0000001b0000731d */ /* 0x0001e40000010000 */
[----:B0-----:R-:W-:-:S04]  /*8d90*/  SHF.R.U32 R27, R27, 0x10, RZ ;  /* 0x000000101b1b7819 */ /* 0x001fc800000016ff */
[----:B-1-3-5:R-:W-:Y:S05]  /*8da0*/  ENDCOLLECTIVE ;  /* 0x000000000000791b */ /* 0x02afea0003800000 */
.L_x_169:
[----:B------:R-:W-:Y:S05]  /*8db0*/  BSYNC B0 ;  /* 0x0000000000007941 */ /* 0x000fea0003800000 */
.L_x_168:
[----:B------:R-:W-:Y:S05]  /*8dc0*/  BRA `(.L_x_170) ;  /* 0xffffffe400f07947 */ /* 0x000fea000383ffff */
.L_x_135:
[----:B------:R-:W-:Y:S01]  /*8dd0*/  BSSY B0, `(.L_x_171) ;  /* 0x0000009000007945 */ /* 0x000fe20003800000 */
[----:B--2-4-:R-:W-:Y:S02]  /*8de0*/  CS2R R26, SRZ ;  /* 0x00000000001a7805 */ /* 0x014fe4000001ff00 */
[----:B------:R-:W-:-:S07]  /*8df0*/  MOV R19, 0xffffffff ;  /* 0xffffffff00137802 */ /* 0x000fce0000000f00 */
[----:B01-3-5:R-:W-:Y:S05]  /*8e00*/  WARPSYNC.COLLECTIVE.ALL `(.L_x_172) ;  /* 0x0000000000147948 */ /* 0x02bfea0003c00000 */
[----:B------:R-:W-:-:S04]  /*8e10*/  SHF.L.U32 R27, R27, 0x10, RZ ;  /* 0x000000101b1b7819 */ /* 0x000fc800000006ff */
[----:B------:R-:W-:-:S05]  /*8e20*/  LOP3.LUT R27, R27, 0xf, R26, 0xf8, !PT ;  /* 0x0000000f1b1b7812 */ /* 0x000fca00078ef81a */
[----:B------:R2:W-:Y:S02]  /*8e30*/  BAR.SYNC.DEFER_BLOCKING R27, R27 ;  /* 0x0000001b0000731d */ /* 0x0005e40000010000 */
[----:B--2---:R-:W-:-:S04]  /*8e40*/  SHF.R.U32 R27, R27, 0x10, RZ ;  /* 0x000000101b1b7819 */ /* 0x004fc800000016ff */
[----:B01-3-5:R-:W-:Y:S05]  /*8e50*/  ENDCOLLECTIVE ;  /* 0x000000000000791b */ /* 0x02bfea0003800000 */
.L_x_172:
[----:B------:R-:W-:Y:S05]  /*8e60*/  BSYNC B0 ;  /* 0x0000000000007941 */ /* 0x000fea0003800000 */
.L_x_171:
[----:B------:R-:W-:Y:S05]  /*8e70*/  BRA `(.L_x_173) ;  /* 0xffffffe800f47947 */ /* 0x000fea000383ffff */
.L_x_141:
[----:B------:R-:W-:Y:S01]  /*8e80*/  BSSY B0, `(.L_x_174) ;  /* 0x0000009000007945 */ /* 0x000fe20003800000 */
[----:B0123--:R-:W-:Y:S01]  /*8e90*/  CS2R R26, SRZ ;  /* 0x00000000001a7805 */ /* 0x00ffe2000001ff00 */
[----:B------:R-:W-:-:S07]  /*8ea0*/  IMAD.MOV.U32 R19, RZ, RZ, -0x1 ;  /* 0xffffffffff137424 */ /* 0x000fce00078e00ff */
[----:B------:R-:W-:Y:S05]  /*8eb0*/  WARPSYNC.COLLECTIVE.ALL `(.L_x_175) ;  /* 0x0000000000147948 */ /* 0x000fea0003c00000 */
[----:B------:R-:W-:-:S04]  /*8ec0*/  SHF.L.U32 R27, R27, 0x10, RZ ;  /* 0x000000101b1b7819 */ /* 0x000fc800000006ff */
[----:B------:R-:W-:-:S05]  /*8ed0*/  LOP3.LUT R27, R27, 0xf, R26, 0xf8, !PT ;  /* 0x0000000f1b1b7812 */ /* 0x000fca00078ef81a */
[----:B------:R0:W-:Y:S02]  /*8ee0*/  BAR.SYNC.DEFER_BLOCKING R27, R27 ;  /* 0x0000001b0000731d */ /* 0x0001e40000010000 */
[----:B0-----:R-:W-:-:S04]  /*8ef0*/  SHF.R.U32 R27, R27, 0x10, RZ ;  /* 0x000000101b1b7819 */ /* 0x001fc800000016ff */
[----:B------:R-:W-:Y:S05]  /*8f00*/  ENDCOLLECTIVE ;  /* 0x000000000000791b */ /* 0x000fea0003800000 */
.L_x_175:
[----:B------:R-:W-:Y:S05]  /*8f10*/  BSYNC B0 ;  /* 0x0000000000007941 */ /* 0x000fea0003800000 */
.L_x_174:
[----:B------:R-:W-:Y:S05]  /*8f20*/  BRA `(.L_x_176) ;  /* 0xfffffff000447947 */ /* 0x000fea000383ffff */
.L_x_154:
[----:B-1----:R-:W1:Y:S01]  /*8f30*/  LDC.64 R4, c[0x0][0x428] ;  /* 0x00010a00ff047b82 */ /* 0x002e620000000a00 */
[----:B------:R-:W-:Y:S01]  /*8f40*/  BSSY B0, `(.L_x_177) ;  /* 0x0000009000007945 */ /* 0x000fe20003800000 */
[----:B0-----:R-:W-:Y:S02]  /*8f50*/  CS2R R26, SRZ ;  /* 0x00000000001a7805 */ /* 0x001fe4000001ff00 */
[----:B------:R-:W-:-:S07]  /*8f60*/  MOV R19, 0xffffffff ;  /* 0xffffffff00137802 */ /* 0x000fce0000000f00 */
[----:B-1----:R-:W-:Y:S05]  /*8f70*/  WARPSYNC.COLLECTIVE.ALL `(.L_x_178) ;  /* 0x0000000000147948 */ /* 0x002fea0003c00000 */
[----:B------:R-:W-:-:S04]  /*8f80*/  SHF.L.U32 R27, R27, 0x10, RZ ;  /* 0x000000101b1b7819 */ /* 0x000fc800000006ff */
[----:B------:R-:W-:-:S05]  /*8f90*/  LOP3.LUT R27, R27, 0xf, R26, 0xf8, !PT ;  /* 0x0000000f1b1b7812 */ /* 0x000fca00078ef81a */
[----:B------:R0:W-:Y:S02]  /*8fa0*/  BAR.SYNC.DEFER_BLOCKING R27, R27 ;  /* 0x0000001b0000731d */ /* 0x0001e40000010000 */
[----:B0-----:R-:W-:-:S04]  /*8fb0*/  SHF.R.U32 R27, R27, 0x10, RZ ;  /* 0x000000101b1b7819 */ /* 0x001fc800000016ff */
[----:B-1----:R-:W-:Y:S05]  /*8fc0*/  ENDCOLLECTIVE ;  /* 0x000000000000791b */ /* 0x002fea0003800000 */
.L_x_178:
[----:B------:R-:W-:Y:S05]  /*8fd0*/  BSYNC B0 ;  /* 0x0000000000007941 */ /* 0x000fea0003800000 */
.L_x_177:
[----:B------:R-:W2:Y:S01]  /*8fe0*/  LDG.E.64 R6, desc[UR24][R4.64] ;  /* 0x0000001804067981 */ /* 0x000ea2000c1e1b00 */
[----:B------:R-:W2:Y:S02]  /*8ff0*/  LDCU.64 UR14, c[0x0][0x3d0] ;  /* 0x00007a00ff0e77ac */ /* 0x000ea40008000a00 */
[----:B--2---:R-:W-:-:S14]  /*9000*/  DSETP.GTU.AND P0, PT, R6, UR14, PT ;  /* 0x0000000e06007e2a */ /* 0x004fdc000bf0c000 */
[----:B------:R-:W-:Y:S05]  /*9010*/  @!P0 EXIT ;  /* 0x000000000000894d */ /* 0x000fea0003800000 */
[----:B------:R-:W-:Y:S01]  /*9020*/  ISETP.NE.AND P0, PT, R18, RZ, PT ;  /* 0x000000ff1200720c */ /* 0x000fe20003f05270 */
[----:B------:R-:W-:Y:S01]  /*9030*/  BSSY B0, `(.L_x_179) ;  /* 0x000000a000007945 */ /* 0x000fe20003800000 */
[----:B------:R-:W-:Y:S01]  /*9040*/  CS2R R26, SRZ ;  /* 0x00000000001a7805 */ /* 0x000fe2000001ff00 */
[----:B------:R-:W-:-:S10]  /*9050*/  IMAD.MOV.U32 R19, RZ, RZ, -0x1 ;  /* 0xffffffffff137424 */ /* 0x000fd400078e00ff */
[----:B------:R0:W-:Y:S02]  /*9060*/  @!P0 STG.E.64 desc[UR24][R4.64], RZ ;  /* 0x000000ff04008986 */ /* 0x0001e4000c101b18 */
[----:B0-----:R-:W-:Y:S05]  /*9070*/  WARPSYNC.COLLECTIVE.ALL `(.L_x_180) ;  /* 0x0000000000147948 */ /* 0x001fea0003c00000 */
[----:B------:R-:W-:-:S04]  /*9080*/  SHF.L.U32 R27, R27, 0x10, RZ ;  /* 0x000000101b1b7819 */ /* 0x000fc800000006ff */
[----:B------:R-:W-:-:S05]  /*9090*/  LOP3.LUT R27, R27, 0xf, R26, 0xf8, !PT ;  /* 0x0000000f1b1b7812 */ /* 0x000fca00078ef81a */
[----:B------:R1:W-:Y:S02]  /*90a0*/  BAR.SYNC.DEFER_BLOCKING R27, R27 ;  /* 0x0000001b0000731d */ /* 0x0003e40000010000 */
[----:B-1----:R-:W-:-:S04]  /*90b0*/  SHF.R.U32 R27, R27, 0x10, RZ ;  /* 0x000000101b1b7819 */ /* 0x002fc800000016ff */
[----:B0-----:R-:W-:Y:S05]  /*90c0*/  ENDCOLLECTIVE ;  /* 0x000000000000791b */ /* 0x001fea0003800000 */
.L_x_180:
[----:B------:R-:W-:Y:S05]  /*90d0*/  BSYNC B0 ;  /* 0x0000000000007941 */ /* 0x000fea0003800000 */
.L_x_179:
[----:B------:R-:W-:Y:S02]  /*90e0*/  CS2R R26, SRZ ;  /* 0x00000000001a7805 */ /* 0x000fe4000001ff00 */
[----:B------:R-:W-:-:S07]  /*90f0*/  MOV R19, 0xffffffff ;  /* 0xffffffff00137802 */ /* 0x000fce0000000f00 */
[----:B------:R-:W-:Y:S05]  /*9100*/  WARPSYNC.COLLECTIVE.ALL `(.L_x_181) ;  /* 0x0000000000147948 */ /* 0x000fea0003c00000 */
[----:B------:R-:W-:-:S04]  /*9110*/  SHF.L.U32 R27, R27, 0x10, RZ ;  /* 0x000000101b1b7819 */ /* 0x000fc800000006ff */
[----:B------:R-:W-:-:S05]  /*9120*/  LOP3.LUT R27, R27, 0xf, R26, 0xf8, !PT ;  /* 0x0000000f1b1b7812 */ /* 0x000fca00078ef81a */
[----:B------:R0:W-:Y:S02]  /*9130*/  BAR.SYNC.DEFER_BLOCKING R27, R27 ;  /* 0x0000001b0000731d */ /* 0x0001e40000010000 */
[----:B0-----:R-:W-:-:S04]  /*9140*/  SHF.R.U32 R27, R27, 0x10, RZ ;  /* 0x000000101b1b7819 */ /* 0x001fc800000016ff */
[----:B------:R-:W-:Y:S05]  /*9150*/  ENDCOLLECTIVE ;  /* 0x000000000000791b */ /* 0x000fea0003800000 */
.L_x_181:
[----:B------:R-:W-:Y:S05]  /*9160*/  BRA `(.L_x_182) ;  /* 0xfffffff800187947 */ /* 0x000fea000383ffff */
        .weak           $__internal_0_$__cuda_sm20_div_rn_f64_full
        .type           $__internal_0_$__cuda_sm20_div_rn_f64_full,@function
        .size           $__internal_0_$__cuda_sm20_div_rn_f64_full,($__internal_1_$__cuda_sm20_dsqrt_rn_f64_mediumpath_v1 - $__internal_0_$__cuda_sm20_div_rn_f64_full)
$__internal_0_$__cuda_sm20_div_rn_f64_full:
[----:B------:R-:W-:Y:S01]  /*9170*/  FSETP.GEU.AND P2, PT, |R43|, 1.469367938527859385e-39, PT ;  /* 0x001000002b00780b */ /* 0x000fe20003f4e200 */
[----:B------:R-:W-:Y:S01]  /*9180*/  IMAD.MOV.U32 R44, RZ, RZ, R46 ;  /* 0x000000ffff2c7224 */ /* 0x000fe200078e002e */
[C---:B------:R-:W-:Y:S01]  /*9190*/  FSETP.GEU.AND P3, PT, |R45|.reuse, 1.469367938527859385e-39, PT ;  /* 0x001000002d00780b */ /* 0x040fe20003f6e200 */
[----:B------:R-:W-:Y:S01]  /*91a0*/  IMAD.MOV.U32 R50, RZ, RZ, 0x1 ;  /* 0x00000001ff327424 */ /* 0x000fe200078e00ff */
[----:B------:R-:W-:Y:S01]  /*91b0*/  LOP3.LUT R47, R45, 0x800fffff, RZ, 0xc0, !PT ;  /* 0x800fffff2d2f7812 */ /* 0x000fe200078ec0ff */
[----:B------:R-:W-:Y:S01]  /*91c0*/  BSSY.RECONVERGENT B0, `(.L_x_183) ;  /* 0x0000052000007945 */ /* 0x000fe20003800200 */
[----:B------:R-:W-:Y:S02]  /*91d0*/  LOP3.LUT R19, R43, 0x7ff00000, RZ, 0xc0, !PT ;  /* 0x7ff000002b137812 */ /* 0x000fe400078ec0ff */
[----:B------:R-:W-:Y:S02]  /*91e0*/  LOP3.LUT R47, R47, 0x3ff00000, RZ, 0xfc, !PT ;  /* 0x3ff000002f2f7812 */ /* 0x000fe400078efcff */
[----:B------:R-:W-:-:S02]  /*91f0*/  MOV R59, 0x1ca00000 ;  /* 0x1ca00000003b7802 */ /* 0x000fc40000000f00 */
[C---:B------:R-:W-:Y:S02]  /*9200*/  LOP3.LUT R61, R45.reuse, 0x7ff00000, RZ, 0xc0, !PT ;  /* 0x7ff000002d3d7812 */ /* 0x040fe400078ec0ff */
[----:B------:R-:W-:Y:S01]  /*9210*/  @!P2 LOP3.LUT R48, R45, 0x7ff00000, RZ, 0xc0, !PT ;  /* 0x7ff000002d30a812 */ /* 0x000fe200078ec0ff */
[----:B------:R-:W-:Y:S01]  /*9220*/  @!P3 DMUL R46, R44, 8.98846567431157953865e+307 ;  /* 0x7fe000002c2eb828 */ /* 0x000fe20000000000 */
[C---:B------:R-:W-:Y:S02]  /*9230*/  ISETP.GE.U32.AND P5, PT, R19.reuse, R61, PT ;  /* 0x0000003d1300720c */ /* 0x040fe40003fa6070 */
[----:B------:R-:W-:Y:S02]  /*9240*/  @!P2 ISETP.GE.U32.AND P4, PT, R19, R48, PT ;  /* 0x000000301300a20c */ /* 0x000fe40003f86070 */
[----:B------:R-:W-:Y:S01]  /*9250*/  @!P2 MOV R64, RZ ;  /* 0x000000ff0040a202 */ /* 0x000fe20000000f00 */
[----:B------:R-:W0:Y:S01]  /*9260*/  MUFU.RCP64H R51, R47 ;  /* 0x0000002f00337308 */ /* 0x000e220000001800 */
[----:B------:R-:W-:-:S02]  /*9270*/  @!P2 SEL R49, R59, 0x63400000, !P4 ;  /* 0x634000003b31a807 */ /* 0x000fc40006000000 */
[----:B------:R-:W-:Y:S02]  /*9280*/  MOV R60, R19 ;  /* 0x00000013003c7202 */ /* 0x000fe40000000f00 */
[--C-:B------:R-:W-:Y:S02]  /*9290*/  @!P2 LOP3.LUT R48, R49, 0x80000000, R43.reuse, 0xf8, !PT ;  /* 0x800000003130a812 */ /* 0x100fe400078ef82b */
[----:B------:R-:W-:Y:S02]  /*92a0*/  SEL R49, R59, 0x63400000, !P5 ;  /* 0x634000003b317807 */ /* 0x000fe40006800000 */
[----:B------:R-:W-:Y:S01]  /*92b0*/  @!P2 LOP3.LUT R65, R48, 0x100000, RZ, 0xfc, !PT ;  /* 0x001000003041a812 */ /* 0x000fe200078efcff */
[----:B------:R-:W-:Y:S01]  /*92c0*/  IMAD.MOV.U32 R48, RZ, RZ, R42 ;  /* 0x000000ffff307224 */ /* 0x000fe200078e002a */
[----:B------:R-:W-:Y:S02]  /*92d0*/  LOP3.LUT R49, R49, 0x800fffff, R43, 0xf8, !PT ;  /* 0x800fffff31317812 */ /* 0x000fe400078ef82b */
[----:B------:R-:W-:-:S04]  /*92e0*/  @!P3 LOP3.LUT R61, R47, 0x7ff00000, RZ, 0xc0, !PT ;  /* 0x7ff000002f3db812 */ /* 0x000fc800078ec0ff */
[----:B------:R-:W-:Y:S02]  /*92f0*/  @!P2 DFMA R48, R48, 2, -R64 ;  /* 0x400000003030a82b */ /* 0x000fe40000000840 */
[----:B0-----:R-:W-:-:S08]  /*9300*/  DFMA R64, R50, -R46, 1 ;  /* 0x3ff000003240742b */ /* 0x001fd0000000082e */
[----:B------:R-:W-:Y:S01]  /*9310*/  DFMA R64, R64, R64, R64 ;  /* 0x000000404040722b */ /* 0x000fe20000000040 */
[----:B------:R-:W-:-:S05]  /*9320*/  @!P2 LOP3.LUT R60, R49, 0x7ff00000, RZ, 0xc0, !PT ;  /* 0x7ff00000313ca812 */ /* 0x000fca00078ec0ff */
[----:B------:R-:W-:Y:S02]  /*9330*/  VIADD R62, R60, 0xffffffff ;  /* 0xffffffff3c3e7836 */ /* 0x000fe40000000000 */
[----:B------:R-:W-:-:S03]  /*9340*/  DFMA R50, R50, R64, R50 ;  /* 0x000000403232722b */ /* 0x000fc60000000032 */
[----:B------:R-:W-:Y:S02]  /*9350*/  ISETP.GT.U32.AND P2, PT, R62, 0x7feffffe, PT ;  /* 0x7feffffe3e00780c */ /* 0x000fe40003f44070 */
[----:B------:R-:W-:-:S03]  /*9360*/  IADD3 R62, PT, PT, R61, -0x1, RZ ;  /* 0xffffffff3d3e7810 */ /* 0x000fc60007ffe0ff */
[----:B------:R-:W-:Y:S01]  /*9370*/  DFMA R66, R50, -R46, 1 ;  /* 0x3ff000003242742b */ /* 0x000fe2000000082e */
[----:B------:R-:W-:-:S07]  /*9380*/  ISETP.GT.U32.OR P2, PT, R62, 0x7feffffe, P2 ;  /* 0x7feffffe3e00780c */ /* 0x000fce0001744470 */
[----:B------:R-:W-:-:S08]  /*9390*/  DFMA R66, R50, R66, R50 ;  /* 0x000000423242722b */ /* 0x000fd00000000032 */
[----:B------:R-:W-:-:S08]  /*93a0*/  DMUL R64, R66, R48 ;  /* 0x0000003042407228 */ /* 0x000fd00000000000 */
[----:B------:R-:W-:-:S08]  /*93b0*/  DFMA R50, R64, -R46, R48 ;  /* 0x8000002e4032722b */ /* 0x000fd00000000030 */
[----:B------:R-:W-:Y:S01]  /*93c0*/  DFMA R50, R66, R50, R64 ;  /* 0x000000324232722b */ /* 0x000fe20000000040 */
[----:B------:R-:W-:Y:S10]  /*93d0*/  @P2 BRA `(.L_x_184) ;  /* 0x00000000006c2947 */ /* 0x000ff40003800000 */
[----:B------:R-:W-:-:S04]  /*93e0*/  LOP3.LUT R42, R45, 0x7ff00000, RZ, 0xc0, !PT ;  /* 0x7ff000002d2a7812 */ /* 0x000fc800078ec0ff */
[CC--:B------:R-:W-:Y:S02]  /*93f0*/  ISETP.GE.U32.AND P2, PT, R19.reuse, R42.reuse, PT ;  /* 0x0000002a1300720c */ /* 0x0c0fe40003f46070 */
[----:B------:R-:W-:Y:S02]  /*9400*/  VIADDMNMX R19, R19, -R42, 0xb9600000, !PT ;  /* 0xb960000013137446 */ /* 0x000fe4000780092a */
[----:B------:R-:W-:Y:S02]  /*9410*/  SEL R42, R59, 0x63400000, !P2 ;  /* 0x634000003b2a7807 */ /* 0x000fe40005000000 */
[----:B------:R-:W-:-:S05]  /*9420*/  VIMNMX R19, PT, PT, R19, 0x46a00000, PT ;  /* 0x46a0000013137848 */ /* 0x000fca0003fe0100 */
[----:B------:R-:W-:Y:S02]  /*9430*/  IMAD.IADD R19, R19, 0x1, -R42 ;  /* 0x0000000113137824 */ /* 0x000fe400078e0a2a */
[----:B------:R-:W-:-:S03]  /*9440*/  IMAD.MOV.U32 R42, RZ, RZ, RZ ;  /* 0x000000ffff2a7224 */ /* 0x000fc600078e00ff */
[----:B------:R-:W-:-:S06]  /*9450*/  IADD3 R43, PT, PT, R19, 0x7fe00000, RZ ;  /* 0x7fe00000132b7810 */ /* 0x000fcc0007ffe0ff */
[----:B------:R-:W-:-:S10]  /*9460*/  DMUL R64, R50, R42 ;  /* 0x0000002a32407228 */ /* 0x000fd40000000000 */
[----:B------:R-:W-:-:S13]  /*9470*/  FSETP.GTU.AND P2, PT, |R65|, 1.469367938527859385e-39, PT ;  /* 0x001000004100780b */ /* 0x000fda0003f4c200 */
[----:B------:R-:W-:Y:S05]  /*9480*/  @P2 BRA `(.L_x_185) ;  /* 0x0000000000942947 */ /* 0x000fea0003800000 */
[----:B------:R-:W-:-:S06]  /*9490*/  DFMA R46, R50, -R46, R48 ;  /* 0x8000002e322e722b */ /* 0x000fcc0000000030 */
[----:B------:R-:W-:-:S04]  /*94a0*/  MOV R46, RZ ;  /* 0x000000ff002e7202 */ /* 0x000fc80000000f00 */
[C---:B------:R-:W-:Y:S02]  /*94b0*/  FSETP.NEU.AND P2, PT, R47.reuse, RZ, PT ;  /* 0x000000ff2f00720b */ /* 0x040fe40003f4d000 */
[----:B------:R-:W-:-:S04]  /*94c0*/  LOP3.LUT R44, R47, 0x80000000, R45, 0x48, !PT ;  /* 0x800000002f2c7812 */ /* 0x000fc800078e482d */
[----:B------:R-:W-:-:S07]  /*94d0*/  LOP3.LUT R47, R44, R43, RZ, 0xfc, !PT ;  /* 0x0000002b2c2f7212 */ /* 0x000fce00078efcff */
[----:B------:R-:W-:Y:S05]  /*94e0*/  @!P2 BRA `(.L_x_185) ;  /* 0x00000000007ca947 */ /* 0x000fea0003800000 */
[----:B------:R-:W-:Y:S01]  /*94f0*/  IMAD.MOV R43, RZ, RZ, -R19 ;  /* 0x000000ffff2b7224 */ /* 0x000fe200078e0a13 */
[----:B------:R-:W-:Y:S02]  /*9500*/  MOV R42, RZ ;  /* 0x000000ff002a7202 */ /* 0x000fe40000000f00 */
[----:B------:R-:W-:-:S04]  /*9510*/  IADD3 R19, PT, PT, -R19, -0x43300000, RZ ;  /* 0xbcd0000013137810 */ /* 0x000fc80007ffe1ff */
[----:B------:R-:W-:Y:S02]  /*9520*/  DFMA R42, R64, -R42, R50 ;  /* 0x8000002a402a722b */ /* 0x000fe40000000032 */
[----:B------:R-:W-:-:S08]  /*9530*/  DMUL.RP R50, R50, R46 ;  /* 0x0000002e32327228 */ /* 0x000fd00000008000 */
[----:B------:R-:W-:Y:S02]  /*9540*/  FSETP.NEU.AND P2, PT, |R43|, R19, PT ;  /* 0x000000132b00720b */ /* 0x000fe40003f4d200 */
[----:B------:R-:W-:Y:S02]  /*9550*/  LOP3.LUT R19, R51, R44, RZ, 0x3c, !PT ;  /* 0x0000002c33137212 */ /* 0x000fe400078e3cff */
[----:B------:R-:W-:Y:S02]  /*9560*/  FSEL R64, R50, R64, !P2 ;  /* 0x0000004032407208 */ /* 0x000fe40005000000 */
[----:B------:R-:W-:Y:S01]  /*9570*/  FSEL R65, R19, R65, !P2 ;  /* 0x0000004113417208 */ /* 0x000fe20005000000 */
[----:B------:R-:W-:Y:S06]  /*9580*/  BRA `(.L_x_185) ;  /* 0x0000000000547947 */ /* 0x000fec0003800000 */
.L_x_184:
[----:B------:R-:W-:-:S14]  /*9590*/  DSETP.NAN.AND P2, PT, R42, R42, PT ;  /* 0x0000002a2a00722a */ /* 0x000fdc0003f48000 */
[----:B------:R-:W-:Y:S05]  /*95a0*/  @P2 BRA `(.L_x_186) ;  /* 0x0000000000442947 */ /* 0x000fea0003800000 */
[----:B------:R-:W-:-:S14]  /*95b0*/  DSETP.NAN.AND P2, PT, R44, R44, PT ;  /* 0x0000002c2c00722a */ /* 0x000fdc0003f48000 */
[----:B------:R-:W-:Y:S05]  /*95c0*/  @P2 BRA `(.L_x_187) ;  /* 0x0000000000302947 */ /* 0x000fea0003800000 */
[----:B------:R-:W-:Y:S01]  /*95d0*/  ISETP.NE.AND P2, PT, R60, R61, PT ;  /* 0x0000003d3c00720c */ /* 0x000fe20003f45270 */
[----:B------:R-:W-:Y:S01]  /*95e0*/  IMAD.MOV.U32 R64, RZ, RZ, 0x0 ;  /* 0x00000000ff407424 */ /* 0x000fe200078e00ff */
[----:B------:R-:W-:-:S11]  /*95f0*/  MOV R65, 0xfff80000 ;  /* 0xfff8000000417802 */ /* 0x000fd60000000f00 */
[----:B------:R-:W-:Y:S05]  /*9600*/  @!P2 BRA `(.L_x_185) ;  /* 0x000000000034a947 */ /* 0x000fea0003800000 */
[----:B------:R-:W-:Y:S02]  /*9610*/  ISETP.NE.AND P2, PT, R60, 0x7ff00000, PT ;  /* 0x7ff000003c00780c */ /* 0x000fe40003f45270 */
[----:B------:R-:W-:Y:S02]  /*9620*/  LOP3.LUT R65, R43, 0x80000000, R45, 0x48, !PT ;  /* 0x800000002b417812 */ /* 0x000fe400078e482d */
[----:B------:R-:W-:-:S13]  /*9630*/  ISETP.EQ.OR P2, PT, R61, RZ, !P2 ;  /* 0x000000ff3d00720c */ /* 0x000fda0005742670 */
[----:B------:R-:W-:Y:S01]  /*9640*/  @P2 LOP3.LUT R19, R65, 0x7ff00000, RZ, 0xfc, !PT ;  /* 0x7ff0000041132812 */ /* 0x000fe200078efcff */
[----:B------:R-:W-:Y:S01]  /*9650*/  @!P2 IMAD.MOV.U32 R64, RZ, RZ, RZ ;  /* 0x000000ffff40a224 */ /* 0x000fe200078e00ff */
[----:B------:R-:W-:-:S03]  /*9660*/  @P2 MOV R64, RZ ;  /* 0x000000ff00402202 */ /* 0x000fc60000000f00 */
[----:B------:R-:W-:Y:S01]  /*9670*/  @P2 IMAD.MOV.U32 R65, RZ, RZ, R19 ;  /* 0x000000ffff412224 */ /* 0x000fe200078e0013 */
[----:B------:R-:W-:Y:S06]  /*9680*/  BRA `(.L_x_185) ;  /* 0x0000000000147947 */ /* 0x000fec0003800000 */
.L_x_187:
[----:B------:R-:W-:Y:S02]  /*9690*/  LOP3.LUT R65, R45, 0x80000, RZ, 0xfc, !PT ;  /* 0x000800002d417812 */ /* 0x000fe400078efcff */
[----:B------:R-:W-:Y:S01]  /*96a0*/  MOV R64, R44 ;  /* 0x0000002c00407202 */ /* 0x000fe20000000f00 */
[----:B------:R-:W-:Y:S06]  /*96b0*/  BRA `(.L_x_185) ;  /* 0x0000000000087947 */ /* 0x000fec0003800000 */
.L_x_186:
[----:B------:R-:W-:Y:S01]  /*96c0*/  LOP3.LUT R65, R43, 0x80000, RZ, 0xfc, !PT ;  /* 0x000800002b417812 */ /* 0x000fe200078efcff */
[----:B------:R-:W-:-:S07]  /*96d0*/  IMAD.MOV.U32 R64, RZ, RZ, R42 ;  /* 0x000000ffff407224 */ /* 0x000fce00078e002a */
.L_x_185:
[----:B------:R-:W-:Y:S05]  /*96e0*/  BSYNC.RECONVERGENT B0 ;  /* 0x0000000000007941 */ /* 0x000fea0003800200 */
.L_x_183:
[----:B------:R-:W-:-:S04]  /*96f0*/  HFMA2 R59, -RZ, RZ, 0, 0 ;  /* 0x00000000ff3b7431 */ /* 0x000fc800000001ff */
[----:B------:R-:W-:Y:S05]  /*9700*/  RET.REL.NODEC R58 `(picard_kernel_double) ;  /* 0xffffff683a3c7950 */ /* 0x000fea0003c3ffff */
        .weak           $__internal_1_$__cuda_sm20_dsqrt_rn_f64_mediumpath_v1
        .type           $__internal_1_$__cuda_sm20_dsqrt_rn_f64_mediumpath_v1,@function
        .size           $__internal_1_$__cuda_sm20_dsqrt_rn_f64_mediumpath_v1,(.L_x_194 - $__internal_1_$__cuda_sm20_dsqrt_rn_f64_mediumpath_v1)
$__internal_1_$__cuda_sm20_dsqrt_rn_f64_mediumpath_v1:
[----:B------:R-:W-:Y:S01]  /*9710*/  ISETP.GE.U32.AND P0, PT, R42, -0x3400000, PT ;  /* 0xfcc000002a00780c */ /* 0x000fe20003f06070 */
[----:B------:R-:W-:Y:S01]  /*9720*/  BSSY.RECONVERGENT B4, `(.L_x_188) ;  /* 0x0000024000047945 */ /* 0x000fe20003800200 */
[----:B------:R-:W-:-:S11]  /*9730*/  IMAD.MOV.U32 R42, RZ, RZ, R56 ;  /* 0x000000ffff2a7224 */ /* 0x000fd600078e0038 */
[----:B------:R-:W-:Y:S05]  /*9740*/  @!P0 BRA `(.L_x_189) ;  /* 0x0000000000208947 */ /* 0x000fea0003800000 */
[----:B------:R-:W-:-:S10]  /*9750*/  DFMA.RM R42, R44, R42, R4 ;  /* 0x0000002a2c2a722b */ /* 0x000fd40000004004 */
[----:B------:R-:W-:-:S04]  /*9760*/  IADD3 R4, P0, PT, R42, 0x1, RZ ;  /* 0x000000012a047810 */ /* 0x000fc80007f1e0ff */
[----:B------:R-:W-:-:S06]  /*9770*/  IADD3.X R5, PT, PT, RZ, R43, RZ, P0, !PT ;  /* 0x0000002bff057210 */ /* 0x000fcc00007fe4ff */
[----:B------:R-:W-:-:S08]  /*9780*/  DFMA.RP R46, -R42, R4, R46 ;  /* 0x000000042a2e722b */ /* 0x000fd0000000812e */
[----:B------:R-:W-:-:S06]  /*9790*/  DSETP.GT.AND P0, PT, R46, RZ, PT ;  /* 0x000000ff2e00722a */ /* 0x000fcc0003f04000 */
[----:B------:R-:W-:Y:S02]  /*97a0*/  FSEL R4, R4, R42, P0 ;  /* 0x0000002a04047208 */ /* 0x000fe40000000000 */
[----:B------:R-:W-:Y:S01]  /*97b0*/  FSEL R5, R5, R43, P0 ;  /* 0x0000002b05057208 */ /* 0x000fe20000000000 */
[----:B------:R-:W-:Y:S06]  /*97c0*/  BRA `(.L_x_190) ;  /* 0x0000000000647947 */ /* 0x000fec0003800000 */
.L_x_189:
[----:B------:R-:W-:-:S14]  /*97d0*/  DSETP.NE.AND P0, PT, R46, RZ, PT ;  /* 0x000000ff2e00722a */ /* 0x000fdc0003f05000 */
[----:B------:R-:W-:Y:S05]  /*97e0*/  @!P0 BRA `(.L_x_191) ;  /* 0x0000000000588947 */ /* 0x000fea0003800000 */
[----:B------:R-:W-:-:S13]  /*97f0*/  ISETP.GE.AND P0, PT, R47, RZ, PT ;  /* 0x000000ff2f00720c */ /* 0x000fda0003f06270 */
[----:B------:R-:W-:Y:S01]  /*9800*/  @!P0 IMAD.MOV.U32 R4, RZ, RZ, 0x0 ;  /* 0x00000000ff048424 */ /* 0x000fe200078e00ff */
[----:B------:R-:W-:Y:S01]  /*9810*/  @!P0 MOV R5, 0xfff80000 ;  /* 0xfff8000000058802 */ /* 0x000fe20000000f00 */
[----:B------:R-:W-:Y:S06]  /*9820*/  @!P0 BRA `(.L_x_190) ;  /* 0x00000000004c8947 */ /* 0x000fec0003800000 */
[----:B------:R-:W-:-:S13]  /*9830*/  ISETP.GT.AND P0, PT, R47, 0x7fefffff, PT ;  /* 0x7fefffff2f00780c */ /* 0x000fda0003f04270 */
[----:B------:R-:W-:Y:S05]  /*9840*/  @P0 BRA `(.L_x_191) ;  /* 0x0000000000400947 */ /* 0x000fea0003800000 */
[----:B------:R-:W-:Y:S01]  /*9850*/  DMUL R46, R46, 8.11296384146066816958e+31 ;  /* 0x469000002e2e7828 */ /* 0x000fe20000000000 */
[----:B------:R-:W-:Y:S01]  /*9860*/  IMAD.MOV.U32 R44, RZ, RZ, RZ ;  /* 0x000000ffff2c7224 */ /* 0x000fe200078e00ff */
[----:B------:R-:W-:Y:S01]  /*9870*/  MOV R4, 0x0 ;  /* 0x0000000000047802 */ /* 0x000fe20000000f00 */
[----:B------:R-:W-:-:S03]  /*9880*/  IMAD.MOV.U32 R5, RZ, RZ, 0x3fd80000 ;  /* 0x3fd80000ff057424 */ /* 0x000fc600078e00ff */
[----:B------:R-:W0:Y:S02]  /*9890*/  MUFU.RSQ64H R45, R47 ;  /* 0x0000002f002d7308 */ /* 0x000e240000001c00 */
[----:B0-----:R-:W-:-:S08]  /*98a0*/  DMUL R42, R44, R44 ;  /* 0x0000002c2c2a7228 */ /* 0x001fd00000000000 */
[----:B------:R-:W-:-:S08]  /*98b0*/  DFMA R42, R46, -R42, 1 ;  /* 0x3ff000002e2a742b */ /* 0x000fd0000000082a */
[----:B------:R-:W-:Y:S02]  /*98c0*/  DFMA R4, R42, R4, 0.5 ;  /* 0x3fe000002a04742b */ /* 0x000fe40000000004 */
[----:B------:R-:W-:-:S08]  /*98d0*/  DMUL R42, R44, R42 ;  /* 0x0000002a2c2a7228 */ /* 0x000fd00000000000 */
[----:B------:R-:W-:-:S08]  /*98e0*/  DFMA R42, R4, R42, R44 ;  /* 0x0000002a042a722b */ /* 0x000fd0000000002c */
[----:B------:R-:W-:Y:S02]  /*98f0*/  DMUL R4, R46, R42 ;  /* 0x0000002a2e047228 */ /* 0x000fe40000000000 */
[----:B------:R-:W-:-:S06]  /*9900*/  IADD3 R43, PT, PT, R43, -0x100000, RZ ;  /* 0xfff000002b2b7810 */ /* 0x000fcc0007ffe0ff */
[----:B------:R-:W-:-:S08]  /*9910*/  DFMA R44, R4, -R4, R46 ;  /* 0x80000004042c722b */ /* 0x000fd0000000002e */
[----:B------:R-:W-:-:S10]  /*9920*/  DFMA R4, R42, R44, R4 ;  /* 0x0000002c2a04722b */ /* 0x000fd40000000004 */
[----:B------:R-:W-:Y:S01]  /*9930*/  VIADD R5, R5, 0xfcb00000 ;  /* 0xfcb0000005057836 */ /* 0x000fe20000000000 */
[----:B------:R-:W-:Y:S06]  /*9940*/  BRA `(.L_x_190) ;  /* 0x0000000000047947 */ /* 0x000fec0003800000 */
.L_x_191:
[----:B------:R-:W-:-:S11]  /*9950*/  DADD R4, R46, R46 ;  /* 0x000000002e047229 */ /* 0x000fd6000000002e */
.L_x_190:
[----:B------:R-:W-:Y:S05]  /*9960*/  BSYNC.RECONVERGENT B4 ;  /* 0x0000000000047941 */ /* 0x000fea0003800200 */
.L_x_188:
[----:B------:R-:W-:Y:S01]  /*9970*/  HFMA2 R51, -RZ, RZ, 0, 0 ;  /* 0x00000000ff337431 */ /* 0x000fe200000001ff */
[----:B------:R-:W-:Y:S01]  /*9980*/  MOV R44, R4 ;  /* 0x00000004002c7202 */ /* 0x000fe20000000f00 */
[----:B------:R-:W-:Y:S02]  /*9990*/  IMAD.MOV.U32 R45, RZ, RZ, R5 ;  /* 0x000000ffff2d7224 */ /* 0x000fe400078e0005 */
[----:B------:R-:W-:Y:S05]  /*99a0*/  RET.REL.NODEC R50 `(picard_kernel_double) ;  /* 0xffffff6432947950 */ /* 0x000fea0003c3ffff */
.L_x_192:
[----:B------:R-:W-:-:S00]  /*99b0*/  BRA `(.L_x_192) ;  /* 0xfffffffc00fc7947 */ /* 0x000fc0000383ffff */
[----:B------:R-:W-:-:S00]  /*99c0*/  NOP ;  /* 0x0000000000007918 */ /* 0x000fc00000000000 */
        /* <DEDUP_REMOVED lines=11> */
.L_x_194:


//--------------------- .nv.shared.picard_kernel_double --------------------------
	.section	.nv.shared.picard_kernel_double,"aw",@nobits
	.sectionflags	@""
	.align	16
	.zero		1024


//--------------------- .nv.shared.reserved.0     --------------------------
	.section	.nv.shared.reserved.0,"aw",@nobits
	.weak		__nv_reservedSMEM_offset_0_alias
	.size		__nv_reservedSMEM_offset_0_alias, 0, 64
	.other		__nv_reservedSMEM_offset_0_alias,@"STO_CUDA_RESERVED_SHARED STV_DEFAULT"
__nv_reservedSMEM_offset_0_alias:
	.zero		0
	.zero		64


//--------------------- .nv.constant0.picard_kernel_double --------------------------
	.section	.nv.constant0.picard_kernel_double,"a",@progbits
	.sectionflags	@""
	.align	4
.nv.constant0.picard_kernel_double:
	.zero		1080


//--------------------- SYMBOLS --------------------------

	.type		.nv.reservedSmem.offset0,@object
	.size		.nv.reservedSmem.offset0,0x4
	.type		.nv.reservedSmem.cap,@object
	.size		.nv.reservedSmem.cap,0x4
